	.target	sm_100a

	.elftype	@"ET_EXEC"


//--------------------- .note.nv.tkinfo           --------------------------
	.section	.note.nv.tkinfo,"",@"SHT_NOTE"
	.sectionflags	@"SHF_NOTE_NV_TKINFO"
	.tkinfo
        /*0018*/ 	.word	0x00000002
        /*0030*/ 	.string	""
        /*0030*/ 	.string	"ptxas"
        /*0030*/ 	.string	"Cuda compilation tools, release 13.0, V13.0.88"
        /*0030*/ 	.string	"Build cuda_13.0.r13.0/compiler.36424714_0"
        /*0030*/ 	.string	"-arch sm_100a -m 64 "



//--------------------- .note.nv.cuinfo           --------------------------
	.section	.note.nv.cuinfo,"",@"SHT_NOTE"
	.sectionflags	@"SHF_NOTE_NV_CUINFO"
        /*0018*/ 	.short	0x0002
        /*001a*/ 	.short	0x0064
        /*001c*/ 	.short	0x0082
	.zero		2


//--------------------- .nv.info                  --------------------------
	.section	.nv.info,"",@"SHT_CUDA_INFO"
	.align	4


	//----- nvinfo : EIATTR_REGCOUNT
	.align		4
        /*0000*/ 	.byte	0x04, 0x2f
        /*0002*/ 	.short	(.L_19 - .L_18)
	.align		4
.L_18:
        /*0004*/ 	.word	index@(_ZN7cutlass13device_kernelINS_4gemm6kernel13GemmUniversalIN4cute5tupleIJiiiiEEENS1_10collective13CollectiveMmaINS1_35MainloopSm100TmaUmmaWarpSpecializedILi17ELi2ELi4ENS5_IJNS4_1CILi1EEENSA_ILi8EEESB_EEEEENS5_IJNSA_ILi64EEENSA_ILi128EEENSA_ILi32EEEEEENS_6half_tENS5_IJlSB_lEEESJ_SK_NS4_8TiledMMAINS4_8MMA_AtomIJNS4_20SM100_MMA_F16BF16_SSISJ_SJ_fLi64ELi128ELNS4_4UMMA5MajorE0ELSP_0ELNSO_7ScaleInE0ELSQ_0EEEEEENS4_6LayoutINS5_IJSB_SB_SB_EEENS5_IJNSA_ILi0EEESV_SV_EEEEENS5_IJNS4_10UnderscoreESY_SY_EEEEENS4_23SM90_TMA_LOAD_MULTICASTENS4_14ComposedLayoutINS4_7SwizzleILi2ELi4ELi3EEENS4_18smem_ptr_flag_bitsILi16EEENST_INS5_IJSC_SH_EEENS5_IJSH_SB_EEEEEEEvNS4_8identityENS4_13SM90_TMA_LOADES1A_vS1B_EENS_8epilogue10collective18CollectiveEpilogueINS1E_23Sm100TmaWarpSpecializedILi4ELi2ELi16ELb1ELb0EEEJSI_NS5_IJNST_ISF_SB_EENST_ISH_SB_EEEEESJ_SK_SJ_SK_NS1E_6fusion15FusionCallbacksIS1I_NS1M_17LinearCombinationISJ_fSJ_fLNS_15FloatRoundStyleE2EEESI_S1L_JEEENS4_5SM1004TMEM4LOAD26SM100_TMEM_LOAD_16dp256b4xES1C_S1A_NS4_17SM75_U32x4_LDSM_NENS4_14SM90_TMA_STOREES1A_NS4_17SM90_U32x4_STSM_NENS4_39AutoVectorizingCopyWithAssumedAlignmentILi128EEEEEEvvEEEEvNT_6ParamsE)
        /*0008*/ 	.word	0x00000044


	//----- nvinfo : EIATTR_FRAME_SIZE
	.align		4
.L_19:
        /*000c*/ 	.byte	0x04, 0x11
        /*000e*/ 	.short	(.L_21 - .L_20)
	.align		4
.L_20:
        /*0010*/ 	.word	index@($__internal_2_$__cuda_sm10x_tcgen05_guardrail_trap_unallocated_columns_being_dealloced)
        /*0014*/ 	.word	0x00000000


	//----- nvinfo : EIATTR_FRAME_SIZE
	.align		4
.L_21:
        /*0018*/ 	.byte	0x04, 0x11
        /*001a*/ 	.short	(.L_23 - .L_22)
	.align		4
.L_22:
        /*001c*/ 	.word	index@($__internal_1_$__cuda_sm10x_tcgen05_guardrail_trap_phase_invalid_during_alloc)
        /*0020*/ 	.word	0x00000000


	//----- nvinfo : EIATTR_FRAME_SIZE
	.align		4
.L_23:
        /*0024*/ 	.byte	0x04, 0x11
        /*0026*/ 	.short	(.L_25 - .L_24)
	.align		4
.L_24:
        /*0028*/ 	.word	index@($__internal_0_$__cuda_sm10x_tcgen05_guardrail_trap_col_being_dealloced_not_returned_by_alloc)
        /*002c*/ 	.word	0x00000000


	//----- nvinfo : EIATTR_FRAME_SIZE
	.align		4
.L_25:
        /*0030*/ 	.byte	0x04, 0x11
        /*0032*/ 	.short	(.L_27 - .L_26)
	.align		4
.L_26:
        /*0034*/ 	.word	index@(_ZN7cutlass13device_kernelINS_4gemm6kernel13GemmUniversalIN4cute5tupleIJiiiiEEENS1_10collective13CollectiveMmaINS1_35MainloopSm100TmaUmmaWarpSpecializedILi17ELi2ELi4ENS5_IJNS4_1CILi1EEENSA_ILi8EEESB_EEEEENS5_IJNSA_ILi64EEENSA_ILi128EEENSA_ILi32EEEEEENS_6half_tENS5_IJlSB_lEEESJ_SK_NS4_8TiledMMAINS4_8MMA_AtomIJNS4_20SM100_MMA_F16BF16_SSISJ_SJ_fLi64ELi128ELNS4_4UMMA5MajorE0ELSP_0ELNSO_7ScaleInE0ELSQ_0EEEEEENS4_6LayoutINS5_IJSB_SB_SB_EEENS5_IJNSA_ILi0EEESV_SV_EEEEENS5_IJNS4_10UnderscoreESY_SY_EEEEENS4_23SM90_TMA_LOAD_MULTICASTENS4_14ComposedLayoutINS4_7SwizzleILi2ELi4ELi3EEENS4_18smem_ptr_flag_bitsILi16EEENST_INS5_IJSC_SH_EEENS5_IJSH_SB_EEEEEEEvNS4_8identityENS4_13SM90_TMA_LOADES1A_vS1B_EENS_8epilogue10collective18CollectiveEpilogueINS1E_23Sm100TmaWarpSpecializedILi4ELi2ELi16ELb1ELb0EEEJSI_NS5_IJNST_ISF_SB_EENST_ISH_SB_EEEEESJ_SK_SJ_SK_NS1E_6fusion15FusionCallbacksIS1I_NS1M_17LinearCombinationISJ_fSJ_fLNS_15FloatRoundStyleE2EEESI_S1L_JEEENS4_5SM1004TMEM4LOAD26SM100_TMEM_LOAD_16dp256b4xES1C_S1A_NS4_17SM75_U32x4_LDSM_NENS4_14SM90_TMA_STOREES1A_NS4_17SM90_U32x4_STSM_NENS4_39AutoVectorizingCopyWithAssumedAlignmentILi128EEEEEEvvEEEEvNT_6ParamsE)
        /*0038*/ 	.word	0x00000000


	//----- nvinfo : EIATTR_MIN_STACK_SIZE
	.align		4
.L_27:
        /*003c*/ 	.byte	0x04, 0x12
        /*003e*/ 	.short	(.L_29 - .L_28)
	.align		4
.L_28:
        /*0040*/ 	.word	index@(_ZN7cutlass13device_kernelINS_4gemm6kernel13GemmUniversalIN4cute5tupleIJiiiiEEENS1_10collective13CollectiveMmaINS1_35MainloopSm100TmaUmmaWarpSpecializedILi17ELi2ELi4ENS5_IJNS4_1CILi1EEENSA_ILi8EEESB_EEEEENS5_IJNSA_ILi64EEENSA_ILi128EEENSA_ILi32EEEEEENS_6half_tENS5_IJlSB_lEEESJ_SK_NS4_8TiledMMAINS4_8MMA_AtomIJNS4_20SM100_MMA_F16BF16_SSISJ_SJ_fLi64ELi128ELNS4_4UMMA5MajorE0ELSP_0ELNSO_7ScaleInE0ELSQ_0EEEEEENS4_6LayoutINS5_IJSB_SB_SB_EEENS5_IJNSA_ILi0EEESV_SV_EEEEENS5_IJNS4_10UnderscoreESY_SY_EEEEENS4_23SM90_TMA_LOAD_MULTICASTENS4_14ComposedLayoutINS4_7SwizzleILi2ELi4ELi3EEENS4_18smem_ptr_flag_bitsILi16EEENST_INS5_IJSC_SH_EEENS5_IJSH_SB_EEEEEEEvNS4_8identityENS4_13SM90_TMA_LOADES1A_vS1B_EENS_8epilogue10collective18CollectiveEpilogueINS1E_23Sm100TmaWarpSpecializedILi4ELi2ELi16ELb1ELb0EEEJSI_NS5_IJNST_ISF_SB_EENST_ISH_SB_EEEEESJ_SK_SJ_SK_NS1E_6fusion15FusionCallbacksIS1I_NS1M_17LinearCombinationISJ_fSJ_fLNS_15FloatRoundStyleE2EEESI_S1L_JEEENS4_5SM1004TMEM4LOAD26SM100_TMEM_LOAD_16dp256b4xES1C_S1A_NS4_17SM75_U32x4_LDSM_NENS4_14SM90_TMA_STOREES1A_NS4_17SM90_U32x4_STSM_NENS4_39AutoVectorizingCopyWithAssumedAlignmentILi128EEEEEEvvEEEEvNT_6ParamsE)
        /*0044*/ 	.word	0x00000000
.L_29:


//--------------------- .nv.compat                --------------------------
	.section	.nv.compat,"",@"SHT_CUDA_COMPAT_INFO"
	.align	4
        /*0000*/ 	.byte	0x02, 0x09, 0x01, 0x00, 0x02, 0x02, 0x02, 0x00, 0x02, 0x05, 0x05, 0x00, 0x03, 0x07, 0x01, 0x01
        /*0010*/ 	.byte	0x02, 0x03, 0x01, 0x00, 0x02, 0x06, 0x01, 0x00, 0x04, 0x0b, 0x08, 0x00, 0x09, 0x00, 0x00, 0x00
        /*0020*/ 	.byte	0x00, 0x00, 0x00, 0x00


//--------------------- .nv.info._ZN7cutlass13device_kernelINS_4gemm6kernel13GemmUniversalIN4cute5tupleIJiiiiEEENS1_10collective13CollectiveMmaINS1_35MainloopSm100TmaUmmaWarpSpecializedILi17ELi2ELi4ENS5_IJNS4_1CILi1EEENSA_ILi8EEESB_EEEEENS5_IJNSA_ILi64EEENSA_ILi128EEENSA_ILi32EEEEEENS_6half_tENS5_IJlSB_lEEESJ_SK_NS4_8TiledMMAINS4_8MMA_AtomIJNS4_20SM100_MMA_F16BF16_SSISJ_SJ_fLi64ELi128ELNS4_4UMMA5MajorE0ELSP_0ELNSO_7ScaleInE0ELSQ_0EEEEEENS4_6LayoutINS5_IJSB_SB_SB_EEENS5_IJNSA_ILi0EEESV_SV_EEEEENS5_IJNS4_10UnderscoreESY_SY_EEEEENS4_23SM90_TMA_LOAD_MULTICASTENS4_14ComposedLayoutINS4_7SwizzleILi2ELi4ELi3EEENS4_18smem_ptr_flag_bitsILi16EEENST_INS5_IJSC_SH_EEENS5_IJSH_SB_EEEEEEEvNS4_8identityENS4_13SM90_TMA_LOADES1A_vS1B_EENS_8epilogue10collective18CollectiveEpilogueINS1E_23Sm100TmaWarpSpecializedILi4ELi2ELi16ELb1ELb0EEEJSI_NS5_IJNST_ISF_SB_EENST_ISH_SB_EEEEESJ_SK_SJ_SK_NS1E_6fusion15FusionCallbacksIS1I_NS1M_17LinearCombinationISJ_fSJ_fLNS_15FloatRoundStyleE2EEESI_S1L_JEEENS4_5SM1004TMEM4LOAD26SM100_TMEM_LOAD_16dp256b4xES1C_S1A_NS4_17SM75_U32x4_LDSM_NENS4_14SM90_TMA_STOREES1A_NS4_17SM90_U32x4_STSM_NENS4_39AutoVectorizingCopyWithAssumedAlignmentILi128EEEEEEvvEEEEvNT_6ParamsE --------------------------
	.section	.nv.info._ZN7cutlass13device_kernelINS_4gemm6kernel13GemmUniversalIN4cute5tupleIJiiiiEEENS1_10collective13CollectiveMmaINS1_35MainloopSm100TmaUmmaWarpSpecializedILi17ELi2ELi4ENS5_IJNS4_1CILi1EEENSA_ILi8EEESB_EEEEENS5_IJNSA_ILi64EEENSA_ILi128EEENSA_ILi32EEEEEENS_6half_tENS5_IJlSB_lEEESJ_SK_NS4_8TiledMMAINS4_8MMA_AtomIJNS4_20SM100_MMA_F16BF16_SSISJ_SJ_fLi64ELi128ELNS4_4UMMA5MajorE0ELSP_0ELNSO_7ScaleInE0ELSQ_0EEEEEENS4_6LayoutINS5_IJSB_SB_SB_EEENS5_IJNSA_ILi0EEESV_SV_EEEEENS5_IJNS4_10UnderscoreESY_SY_EEEEENS4_23SM90_TMA_LOAD_MULTICASTENS4_14ComposedLayoutINS4_7SwizzleILi2ELi4ELi3EEENS4_18smem_ptr_flag_bitsILi16EEENST_INS5_IJSC_SH_EEENS5_IJSH_SB_EEEEEEEvNS4_8identityENS4_13SM90_TMA_LOADES1A_vS1B_EENS_8epilogue10collective18CollectiveEpilogueINS1E_23Sm100TmaWarpSpecializedILi4ELi2ELi16ELb1ELb0EEEJSI_NS5_IJNST_ISF_SB_EENST_ISH_SB_EEEEESJ_SK_SJ_SK_NS1E_6fusion15FusionCallbacksIS1I_NS1M_17LinearCombinationISJ_fSJ_fLNS_15FloatRoundStyleE2EEESI_S1L_JEEENS4_5SM1004TMEM4LOAD26SM100_TMEM_LOAD_16dp256b4xES1C_S1A_NS4_17SM75_U32x4_LDSM_NENS4_14SM90_TMA_STOREES1A_NS4_17SM90_U32x4_STSM_NENS4_39AutoVectorizingCopyWithAssumedAlignmentILi128EEEEEEvvEEEEvNT_6ParamsE,"",@"SHT_CUDA_INFO"
	.sectionflags	@""
	.align	4


	//----- nvinfo : EIATTR_CUDA_API_VERSION
	.align		4
        /*0000*/ 	.byte	0x04, 0x37
        /*0002*/ 	.short	(.L_31 - .L_30)
.L_30:
        /*0004*/ 	.word	0x00000082


	//----- nvinfo : EIATTR_KPARAM_INFO
	.align		4
.L_31:
        /*0008*/ 	.byte	0x04, 0x17
        /*000a*/ 	.short	(.L_33 - .L_32)
.L_32:
        /*000c*/ 	.word	0x00000000
        /*0010*/ 	.short	0x0000
        /*0012*/ 	.short	0x0000
        /*0014*/ 	.byte	0x00, 0xf0, 0x01, 0x20


	//----- nvinfo : EIATTR_AT_ENTRY_FRAGMENTS
	.align		4
.L_33:
        /*0018*/ 	.byte	0x04, 0x4f
        /*001a*/ 	.short	(.L_35 - .L_34)


	//   ....[0]....
.L_34:
        /*001c*/ 	.word	0x00000006


	//----- nvinfo : EIATTR_RESERVED_SMEM_USED
	.align		4
.L_35:
        /*0020*/ 	.byte	0x01, 0x41
	.zero		2


	//----- nvinfo : EIATTR_SPARSE_MMA_MASK
	.align		4
        /*0024*/ 	.byte	0x03, 0x50
        /*0026*/ 	.short	0x0000


	//----- nvinfo : EIATTR_TCGEN05_1CTA_USED
	.align		4
        /*0028*/ 	.byte	0x01, 0x51
	.zero		2


	//----- nvinfo : EIATTR_MAXREG_COUNT
	.align		4
        /*002c*/ 	.byte	0x03, 0x1b
        /*002e*/ 	.short	0x00ff


	//----- nvinfo : EIATTR_NUM_BARRIERS
	.align		4
        /*0030*/ 	.byte	0x02, 0x4c
        /*0032*/ 	.byte	0x07
	.zero		1


	//----- nvinfo : EIATTR_EXTERNS
	.align		4
        /*0034*/ 	.byte	0x04, 0x0f
        /*0036*/ 	.short	(.L_37 - .L_36)


	//   ....[0]....
	.align		4
.L_36:
        /*0038*/ 	.word	index@(__assertfail)


	//----- nvinfo : EIATTR_MERCURY_ISA_VERSION
	.align		4
.L_37:
        /*003c*/ 	.byte	0x03, 0x5f
        /*003e*/ 	.short	0x0101


	//----- nvinfo : EIATTR_INT_WARP_WIDE_INSTR_OFFSETS
	.align		4
        /*0040*/ 	.byte	0x04, 0x31
        /*0042*/ 	.short	(.L_39 - .L_38)


	//   ....[0]....
.L_38:
        /*0044*/ 	.word	0x000046d0


	//   ....[1]....
        /*0048*/ 	.word	0x00004700


	//   ....[2]....
        /*004c*/ 	.word	0x00004720


	//   ....[3]....
        /*0050*/ 	.word	0x000052a0


	//   ....[4]....
        /*0054*/ 	.word	0x00005310


	//   ....[5]....
        /*0058*/ 	.word	0x000053e0


	//   ....[6]....
        /*005c*/ 	.word	0x00005460


	//   ....[7]....
        /*0060*/ 	.word	0x00005550


	//   ....[8]....
        /*0064*/ 	.word	0x000055d0


	//   ....[9]....
        /*0068*/ 	.word	0x000056b0


	//   ....[10]....
        /*006c*/ 	.word	0x00005760


	//----- nvinfo : EIATTR_COOP_GROUP_MASK_REGIDS
	.align		4
.L_39:
        /*0070*/ 	.byte	0x04, 0x29
        /*0072*/ 	.short	(.L_41 - .L_40)


	//   ....[0]....
.L_40:
        /*0074*/ 	.word	0xffffffff


	//   ....[1]....
        /*0078*/ 	.word	0xffffffff


	//   ....[2]....
        /*007c*/ 	.word	0xffffffff


	//   ....[3]....
        /*0080*/ 	.word	0xffffffff


	//   ....[4]....
        /*0084*/ 	.word	0xffffffff


	//   ....[5]....
        /*0088*/ 	.word	0xffffffff


	//   ....[6]....
        /*008c*/ 	.word	0xffffffff


	//   ....[7]....
        /*0090*/ 	.word	0xffffffff


	//   ....[8]....
        /*0094*/ 	.word	0xffffffff


	//   ....[9]....
        /*0098*/ 	.word	0xffffffff


	//   ....[10]....
        /*009c*/ 	.word	0xffffffff


	//   ....[11]....
        /*00a0*/ 	.word	0xffffffff


	//   ....[12]....
        /*00a4*/ 	.word	0xffffffff


	//   ....[13]....
        /*00a8*/ 	.word	0xffffffff


	//----- nvinfo : EIATTR_COOP_GROUP_INSTR_OFFSETS
	.align		4
.L_41:
        /*00ac*/ 	.byte	0x04, 0x28
        /*00ae*/ 	.short	(.L_43 - .L_42)


	//   ....[0]....
.L_42:
        /*00b0*/ 	.word	0x00000080


	//   ....[1]....
        /*00b4*/ 	.word	0x000004f0


	//   ....[2]....
        /*00b8*/ 	.word	0x00000870


	//   ....[3]....
        /*00bc*/ 	.word	0x00000a10


	//   ....[4]....
        /*00c0*/ 	.word	0x00000b10


	//   ....[5]....
        /*00c4*/ 	.word	0x00000c80


	//   ....[6]....
        /*00c8*/ 	.word	0x00000e20


	//   ....[7]....
        /*00cc*/ 	.word	0x00000fd0


	//   ....[8]....
        /*00d0*/ 	.word	0x00002360


	//   ....[9]....
        /*00d4*/ 	.word	0x000039a0


	//   ....[10]....
        /*00d8*/ 	.word	0x00003bb0


	//   ....[11]....
        /*00dc*/ 	.word	0x00003be0


	//   ....[12]....
        /*00e0*/ 	.word	0x000045b0


	//   ....[13]....
        /*00e4*/ 	.word	0x000047e0


	//----- nvinfo : EIATTR_VRC_CTA_INIT_COUNT
	.align		4
.L_43:
        /*00e8*/ 	.byte	0x02, 0x4a
        /*00ea*/ 	.byte	0x80
	.zero		1


	//----- nvinfo : EIATTR_SYSCALL_OFFSETS
	.align		4
        /*00ec*/ 	.byte	0x04, 0x46
        /*00ee*/ 	.short	(.L_45 - .L_44)


	//   ....[0]....
.L_44:
        /*00f0*/ 	.word	0x000063f0


	//   ....[1]....
        /*00f4*/ 	.word	0x000064e0


	//   ....[2]....
        /*00f8*/ 	.word	0x00006c70


	//   ....[3]....
        /*00fc*/ 	.word	0x00007520


	//   ....[4]....
        /*0100*/ 	.word	0x00007db0


	//   ....[5]....
        /*0104*/ 	.word	0x00008630


	//----- nvinfo : EIATTR_MBARRIER_INSTR_OFFSETS
	.align		4
.L_45:
        /*0108*/ 	.byte	0x04, 0x39
        /*010a*/ 	.short	(.L_47 - .L_46)


	//   ....[0]....
.L_46:
        /*010c*/ 	.word	0x00000630
        /*0110*/ 	.word	0x000000ff
        /*0114*/ 	.word	0x00000000
        /*0118*/ 	.short	0x0100
        /*011a*/ 	.byte	0x04
	.zero		1


	//   ....[1]....
        /*011c*/ 	.word	0x00000640
        /*0120*/ 	.word	0x000000ff
        /*0124*/ 	.word	0x00000088
        /*0128*/ 	.short	0x0100
        /*012a*/ 	.byte	0x04
	.zero		1


	//   ....[2]....
        /*012c*/ 	.word	0x00000650
        /*0130*/ 	.word	0x000000ff
        /*0134*/ 	.word	0x00000008
        /*0138*/ 	.short	0x0100
        /*013a*/ 	.byte	0x04
	.zero		1


	//   ....[3]....
        /*013c*/ 	.word	0x00000660
        /*0140*/ 	.word	0x000000ff
        /*0144*/ 	.word	0x00000090
        /*0148*/ 	.short	0x0100
        /*014a*/ 	.byte	0x04
	.zero		1


	//   ....[4]....
        /*014c*/ 	.word	0x00000670
        /*0150*/ 	.word	0x000000ff
        /*0154*/ 	.word	0x00000010
        /*0158*/ 	.short	0x0100
        /*015a*/ 	.byte	0x04
	.zero		1


	//   ....[5]....
        /*015c*/ 	.word	0x00000680
        /*0160*/ 	.word	0x000000ff
        /*0164*/ 	.word	0x00000098
        /*0168*/ 	.short	0x0100
        /*016a*/ 	.byte	0x04
	.zero		1


	//   ....[6]....
        /*016c*/ 	.word	0x00000690
        /*0170*/ 	.word	0x000000ff
        /*0174*/ 	.word	0x00000018
        /*0178*/ 	.short	0x0100
        /*017a*/ 	.byte	0x04
	.zero		1


	//   ....[7]....
        /*017c*/ 	.word	0x000006a0
        /*0180*/ 	.word	0x000000ff
        /*0184*/ 	.word	0x000000a0
        /*0188*/ 	.short	0x0100
        /*018a*/ 	.byte	0x04
	.zero		1


	//   ....[8]....
        /*018c*/ 	.word	0x000006b0
        /*0190*/ 	.word	0x000000ff
        /*0194*/ 	.word	0x00000020
        /*0198*/ 	.short	0x0100
        /*019a*/ 	.byte	0x04
	.zero		1


	//   ....[9]....
        /*019c*/ 	.word	0x000006c0
        /*01a0*/ 	.word	0x000000ff
        /*01a4*/ 	.word	0x000000a8
        /*01a8*/ 	.short	0x0100
        /*01aa*/ 	.byte	0x04
	.zero		1


	//   ....[10]....
        /*01ac*/ 	.word	0x000006d0
        /*01b0*/ 	.word	0x000000ff
        /*01b4*/ 	.word	0x00000028
        /*01b8*/ 	.short	0x0100
        /*01ba*/ 	.byte	0x04
	.zero		1


	//   ....[11]....
        /*01bc*/ 	.word	0x000006e0
        /*01c0*/ 	.word	0x000000ff
        /*01c4*/ 	.word	0x000000b0
        /*01c8*/ 	.short	0x0100
        /*01ca*/ 	.byte	0x04
	.zero		1


	//   ....[12]....
        /*01cc*/ 	.word	0x000006f0
        /*01d0*/ 	.word	0x000000ff
        /*01d4*/ 	.word	0x00000030
        /*01d8*/ 	.short	0x0100
        /*01da*/ 	.byte	0x04
	.zero		1


	//   ....[13]....
        /*01dc*/ 	.word	0x00000700
        /*01e0*/ 	.word	0x000000ff
        /*01e4*/ 	.word	0x000000b8
        /*01e8*/ 	.short	0x0100
        /*01ea*/ 	.byte	0x04
	.zero		1


	//   ....[14]....
        /*01ec*/ 	.word	0x00000710
        /*01f0*/ 	.word	0x000000ff
        /*01f4*/ 	.word	0x00000038
        /*01f8*/ 	.short	0x0100
        /*01fa*/ 	.byte	0x04
	.zero		1


	//   ....[15]....
        /*01fc*/ 	.word	0x00000720
        /*0200*/ 	.word	0x000000ff
        /*0204*/ 	.word	0x000000c0
        /*0208*/ 	.short	0x0100
        /*020a*/ 	.byte	0x04
	.zero		1


	//   ....[16]....
        /*020c*/ 	.word	0x00000730
        /*0210*/ 	.word	0x000000ff
        /*0214*/ 	.word	0x00000040
        /*0218*/ 	.short	0x0100
        /*021a*/ 	.byte	0x04
	.zero		1


	//   ....[17]....
        /*021c*/ 	.word	0x00000740
        /*0220*/ 	.word	0x000000ff
        /*0224*/ 	.word	0x000000c8
        /*0228*/ 	.short	0x0100
        /*022a*/ 	.byte	0x04
	.zero		1


	//   ....[18]....
        /*022c*/ 	.word	0x00000750
        /*0230*/ 	.word	0x000000ff
        /*0234*/ 	.word	0x00000048
        /*0238*/ 	.short	0x0100
        /*023a*/ 	.byte	0x04
	.zero		1


	//   ....[19]....
        /*023c*/ 	.word	0x00000760
        /*0240*/ 	.word	0x000000ff
        /*0244*/ 	.word	0x000000d0
        /*0248*/ 	.short	0x0100
        /*024a*/ 	.byte	0x04
	.zero		1


	//   ....[20]....
        /*024c*/ 	.word	0x00000770
        /*0250*/ 	.word	0x000000ff
        /*0254*/ 	.word	0x00000050
        /*0258*/ 	.short	0x0100
        /*025a*/ 	.byte	0x04
	.zero		1


	//   ....[21]....
        /*025c*/ 	.word	0x00000780
        /*0260*/ 	.word	0x000000ff
        /*0264*/ 	.word	0x000000d8
        /*0268*/ 	.short	0x0100
        /*026a*/ 	.byte	0x04
	.zero		1


	//   ....[22]....
        /*026c*/ 	.word	0x00000790
        /*0270*/ 	.word	0x000000ff
        /*0274*/ 	.word	0x00000058
        /*0278*/ 	.short	0x0100
        /*027a*/ 	.byte	0x04
	.zero		1


	//   ....[23]....
        /*027c*/ 	.word	0x000007a0
        /*0280*/ 	.word	0x000000ff
        /*0284*/ 	.word	0x000000e0
        /*0288*/ 	.short	0x0100
        /*028a*/ 	.byte	0x04
	.zero		1


	//   ....[24]....
        /*028c*/ 	.word	0x000007b0
        /*0290*/ 	.word	0x000000ff
        /*0294*/ 	.word	0x00000060
        /*0298*/ 	.short	0x0100
        /*029a*/ 	.byte	0x04
	.zero		1


	//   ....[25]....
        /*029c*/ 	.word	0x000007c0
        /*02a0*/ 	.word	0x000000ff
        /*02a4*/ 	.word	0x000000e8
        /*02a8*/ 	.short	0x0100
        /*02aa*/ 	.byte	0x04
	.zero		1


	//   ....[26]....
        /*02ac*/ 	.word	0x000007d0
        /*02b0*/ 	.word	0x000000ff
        /*02b4*/ 	.word	0x00000068
        /*02b8*/ 	.short	0x0100
        /*02ba*/ 	.byte	0x04
	.zero		1


	//   ....[27]....
        /*02bc*/ 	.word	0x000007e0
        /*02c0*/ 	.word	0x000000ff
        /*02c4*/ 	.word	0x000000f0
        /*02c8*/ 	.short	0x0100
        /*02ca*/ 	.byte	0x04
	.zero		1


	//   ....[28]....
        /*02cc*/ 	.word	0x000007f0
        /*02d0*/ 	.word	0x000000ff
        /*02d4*/ 	.word	0x00000070
        /*02d8*/ 	.short	0x0100
        /*02da*/ 	.byte	0x04
	.zero		1


	//   ....[29]....
        /*02dc*/ 	.word	0x00000800
        /*02e0*/ 	.word	0x000000ff
        /*02e4*/ 	.word	0x000000f8
        /*02e8*/ 	.short	0x0100
        /*02ea*/ 	.byte	0x04
	.zero		1


	//   ....[30]....
        /*02ec*/ 	.word	0x00000810
        /*02f0*/ 	.word	0x000000ff
        /*02f4*/ 	.word	0x00000078
        /*02f8*/ 	.short	0x0100
        /*02fa*/ 	.byte	0x04
	.zero		1


	//   ....[31]....
        /*02fc*/ 	.word	0x00000820
        /*0300*/ 	.word	0x000000ff
        /*0304*/ 	.word	0x00000100
        /*0308*/ 	.short	0x0100
        /*030a*/ 	.byte	0x04
	.zero		1


	//   ....[32]....
        /*030c*/ 	.word	0x00000830
        /*0310*/ 	.word	0x000000ff
        /*0314*/ 	.word	0x00000080
        /*0318*/ 	.short	0x0100
        /*031a*/ 	.byte	0x04
	.zero		1


	//   ....[33]....
        /*031c*/ 	.word	0x00000840
        /*0320*/ 	.word	0x000000ff
        /*0324*/ 	.word	0x00000108
        /*0328*/ 	.short	0x0100
        /*032a*/ 	.byte	0x04
	.zero		1


	//   ....[34]....
        /*032c*/ 	.word	0x00000980
        /*0330*/ 	.word	0x000000ff
        /*0334*/ 	.word	0x00000110
        /*0338*/ 	.short	0x0100
        /*033a*/ 	.byte	0x04
	.zero		1


	//   ....[35]....
        /*033c*/ 	.word	0x00000990
        /*0340*/ 	.word	0x000000ff
        /*0344*/ 	.word	0x00000130
        /*0348*/ 	.short	0x0100
        /*034a*/ 	.byte	0x04
	.zero		1


	//   ....[36]....
        /*034c*/ 	.word	0x000009a0
        /*0350*/ 	.word	0x000000ff
        /*0354*/ 	.word	0x00000118
        /*0358*/ 	.short	0x0100
        /*035a*/ 	.byte	0x04
	.zero		1


	//   ....[37]....
        /*035c*/ 	.word	0x000009b0
        /*0360*/ 	.word	0x000000ff
        /*0364*/ 	.word	0x00000138
        /*0368*/ 	.short	0x0100
        /*036a*/ 	.byte	0x04
	.zero		1


	//   ....[38]....
        /*036c*/ 	.word	0x000009c0
        /*0370*/ 	.word	0x000000ff
        /*0374*/ 	.word	0x00000120
        /*0378*/ 	.short	0x0100
        /*037a*/ 	.byte	0x04
	.zero		1


	//   ....[39]....
        /*037c*/ 	.word	0x000009d0
        /*0380*/ 	.word	0x000000ff
        /*0384*/ 	.word	0x00000140
        /*0388*/ 	.short	0x0100
        /*038a*/ 	.byte	0x04
	.zero		1


	//   ....[40]....
        /*038c*/ 	.word	0x000009e0
        /*0390*/ 	.word	0x000000ff
        /*0394*/ 	.word	0x00000128
        /*0398*/ 	.short	0x0100
        /*039a*/ 	.byte	0x04
	.zero		1


	//   ....[41]....
        /*039c*/ 	.word	0x000009f0
        /*03a0*/ 	.word	0x000000ff
        /*03a4*/ 	.word	0x00000148
        /*03a8*/ 	.short	0x0100
        /*03aa*/ 	.byte	0x04
	.zero		1


	//   ....[42]....
        /*03ac*/ 	.word	0x00000ae0
        /*03b0*/ 	.word	0x000000ff
        /*03b4*/ 	.word	0x00000150
        /*03b8*/ 	.short	0x0100
        /*03ba*/ 	.byte	0x06
	.zero		1


	//   ....[43]....
        /*03bc*/ 	.word	0x00000af0
        /*03c0*/ 	.word	0x000000ff
        /*03c4*/ 	.word	0x00000158
        /*03c8*/ 	.short	0x0100
        /*03ca*/ 	.byte	0x06
	.zero		1


	//   ....[44]....
        /*03cc*/ 	.word	0x00000c30
        /*03d0*/ 	.word	0x000000ff
        /*03d4*/ 	.word	0x00000160
        /*03d8*/ 	.short	0x0100
        /*03da*/ 	.byte	0x06
	.zero		1


	//   ....[45]....
        /*03dc*/ 	.word	0x00000c40
        /*03e0*/ 	.word	0x000000ff
        /*03e4*/ 	.word	0x00000170
        /*03e8*/ 	.short	0x0100
        /*03ea*/ 	.byte	0x06
	.zero		1


	//   ....[46]....
        /*03ec*/ 	.word	0x00000c50
        /*03f0*/ 	.word	0x000000ff
        /*03f4*/ 	.word	0x00000168
        /*03f8*/ 	.short	0x0100
        /*03fa*/ 	.byte	0x06
	.zero		1


	//   ....[47]....
        /*03fc*/ 	.word	0x00000c60
        /*0400*/ 	.word	0x000000ff
        /*0404*/ 	.word	0x00000178
        /*0408*/ 	.short	0x0100
        /*040a*/ 	.byte	0x06
	.zero		1


	//   ....[48]....
        /*040c*/ 	.word	0x00000d90
        /*0410*/ 	.word	0x000000ff
        /*0414*/ 	.word	0x00000180
        /*0418*/ 	.short	0x0100
        /*041a*/ 	.byte	0x04
	.zero		1


	//   ....[49]....
        /*041c*/ 	.word	0x00000da0
        /*0420*/ 	.word	0x000000ff
        /*0424*/ 	.word	0x000001a0
        /*0428*/ 	.short	0x0100
        /*042a*/ 	.byte	0x04
	.zero		1


	//   ....[50]....
        /*042c*/ 	.word	0x00000db0
        /*0430*/ 	.word	0x000000ff
        /*0434*/ 	.word	0x00000188
        /*0438*/ 	.short	0x0100
        /*043a*/ 	.byte	0x04
	.zero		1


	//   ....[51]....
        /*043c*/ 	.word	0x00000dc0
        /*0440*/ 	.word	0x000000ff
        /*0444*/ 	.word	0x000001a8
        /*0448*/ 	.short	0x0100
        /*044a*/ 	.byte	0x04
	.zero		1


	//   ....[52]....
        /*044c*/ 	.word	0x00000dd0
        /*0450*/ 	.word	0x000000ff
        /*0454*/ 	.word	0x00000190
        /*0458*/ 	.short	0x0100
        /*045a*/ 	.byte	0x04
	.zero		1


	//   ....[53]....
        /*045c*/ 	.word	0x00000de0
        /*0460*/ 	.word	0x000000ff
        /*0464*/ 	.word	0x000001b0
        /*0468*/ 	.short	0x0100
        /*046a*/ 	.byte	0x04
	.zero		1


	//   ....[54]....
        /*046c*/ 	.word	0x00000df0
        /*0470*/ 	.word	0x000000ff
        /*0474*/ 	.word	0x00000198
        /*0478*/ 	.short	0x0100
        /*047a*/ 	.byte	0x04
	.zero		1


	//   ....[55]....
        /*047c*/ 	.word	0x00000e00
        /*0480*/ 	.word	0x000000ff
        /*0484*/ 	.word	0x000001b8
        /*0488*/ 	.short	0x0100
        /*048a*/ 	.byte	0x04
	.zero		1


	//   ....[56]....
        /*048c*/ 	.word	0x00000ef0
        /*0490*/ 	.word	0x000000ff
        /*0494*/ 	.word	0x000001c0
        /*0498*/ 	.short	0x0100
        /*049a*/ 	.byte	0x04
	.zero		1


	//   ....[57]....
        /*049c*/ 	.word	0x00000f00
        /*04a0*/ 	.word	0x000000ff
        /*04a4*/ 	.word	0x000001d0
        /*04a8*/ 	.short	0x0100
        /*04aa*/ 	.byte	0x04
	.zero		1


	//   ....[58]....
        /*04ac*/ 	.word	0x00000f10
        /*04b0*/ 	.word	0x000000ff
        /*04b4*/ 	.word	0x000001c8
        /*04b8*/ 	.short	0x0100
        /*04ba*/ 	.byte	0x04
	.zero		1


	//   ....[59]....
        /*04bc*/ 	.word	0x00000f20
        /*04c0*/ 	.word	0x000000ff
        /*04c4*/ 	.word	0x000001d8
        /*04c8*/ 	.short	0x0100
        /*04ca*/ 	.byte	0x04
	.zero		1


	//   ....[60]....
        /*04cc*/ 	.word	0x00001c00
        /*04d0*/ 	.word	0x00000000
        /*04d4*/ 	.word	0x000001d0
        /*04d8*/ 	.short	0x010a
        /*04da*/ 	.byte	0xff
	.zero		1


	//   ....[61]....
        /*04dc*/ 	.word	0x00001c30
        /*04e0*/ 	.word	0x00000000
        /*04e4*/ 	.word	0x000001c0
        /*04e8*/ 	.short	0x0101
        /*04ea*/ 	.byte	0xff
	.zero		1


	//   ....[62]....
        /*04ec*/ 	.word	0x00001ce0
        /*04f0*/ 	.word	0x000000ff
        /*04f4*/ 	.word	0x00000088
        /*04f8*/ 	.short	0x010a
        /*04fa*/ 	.byte	0x04
	.zero		1


	//   ....[63]....
        /*04fc*/ 	.word	0x00001d60
        /*0500*/ 	.word	0x000000ff
        /*0504*/ 	.word	0x00000088
        /*0508*/ 	.short	0x010a
        /*050a*/ 	.byte	0x21
	.zero		1


	//   ....[64]....
        /*050c*/ 	.word	0x00001ef0
        /*0510*/ 	.word	0x000000ff
        /*0514*/ 	.word	0x00000088
        /*0518*/ 	.short	0x010a
        /*051a*/ 	.byte	0x08
	.zero		1


	//   ....[65]....
        /*051c*/ 	.word	0x00002020
        /*0520*/ 	.word	0x000000ff
        /*0524*/ 	.word	0x00000158
        /*0528*/ 	.short	0x0101
        /*052a*/ 	.byte	0x07
	.zero		1


	//   ....[66]....
        /*052c*/ 	.word	0x00002040
        /*0530*/ 	.word	0x000000ff
        /*0534*/ 	.word	0x00000088
        /*0538*/ 	.short	0x010a
        /*053a*/ 	.byte	0x04
	.zero		1


	//   ....[67]....
        /*053c*/ 	.word	0x000020c0
        /*0540*/ 	.word	0x000000ff
        /*0544*/ 	.word	0x00000088
        /*0548*/ 	.short	0x010a
        /*054a*/ 	.byte	0x11
	.zero		1


	//   ....[68]....
        /*054c*/ 	.word	0x00002250
        /*0550*/ 	.word	0x000000ff
        /*0554*/ 	.word	0x00000088
        /*0558*/ 	.short	0x010a
        /*055a*/ 	.byte	0x06
	.zero		1


	//   ....[69]....
        /*055c*/ 	.word	0x00002390
        /*0560*/ 	.word	0x00000003
        /*0564*/ 	.word	0x00000160
        /*0568*/ 	.short	0x010a
        /*056a*/ 	.byte	0xff
	.zero		1


	//   ....[70]....
        /*056c*/ 	.word	0x000024e0
        /*0570*/ 	.word	0x00000000
        /*0574*/ 	.word	0x00000000
        /*0578*/ 	.short	0x0101
        /*057a*/ 	.byte	0xff
	.zero		1


	//   ....[71]....
        /*057c*/ 	.word	0x00002aa0
        /*0580*/ 	.word	0x000000ff
        /*0584*/ 	.word	0x00000000
        /*0588*/ 	.short	0x010a
        /*058a*/ 	.byte	0x04
	.zero		1


	//   ....[72]....
        /*058c*/ 	.word	0x00002b30
        /*0590*/ 	.word	0x000000ff
        /*0594*/ 	.word	0x00000000
        /*0598*/ 	.short	0x010a
        /*059a*/ 	.byte	0x05
	.zero		1


	//   ....[73]....
        /*059c*/ 	.word	0x00002bc0
        /*05a0*/ 	.word	0x000000ff
        /*05a4*/ 	.word	0x00000000
        /*05a8*/ 	.short	0x010a
        /*05aa*/ 	.byte	0x05
	.zero		1


	//   ....[74]....
        /*05ac*/ 	.word	0x00002c50
        /*05b0*/ 	.word	0x000000ff
        /*05b4*/ 	.word	0x00000000
        /*05b8*/ 	.short	0x010a
        /*05ba*/ 	.byte	0x05
	.zero		1


	//   ....[75]....
        /*05bc*/ 	.word	0x00002ce0
        /*05c0*/ 	.word	0x000000ff
        /*05c4*/ 	.word	0x00000000
        /*05c8*/ 	.short	0x010a
        /*05ca*/ 	.byte	0x05
	.zero		1


	//   ....[76]....
        /*05cc*/ 	.word	0x00002d70
        /*05d0*/ 	.word	0x000000ff
        /*05d4*/ 	.word	0x00000000
        /*05d8*/ 	.short	0x010a
        /*05da*/ 	.byte	0x05
	.zero		1


	//   ....[77]....
        /*05dc*/ 	.word	0x00002e00
        /*05e0*/ 	.word	0x000000ff
        /*05e4*/ 	.word	0x00000000
        /*05e8*/ 	.short	0x010a
        /*05ea*/ 	.byte	0x05
	.zero		1


	//   ....[78]....
        /*05ec*/ 	.word	0x00002e90
        /*05f0*/ 	.word	0x000000ff
        /*05f4*/ 	.word	0x00000000
        /*05f8*/ 	.short	0x010a
        /*05fa*/ 	.byte	0x05
	.zero		1


	//   ....[79]....
        /*05fc*/ 	.word	0x00002f20
        /*0600*/ 	.word	0x000000ff
        /*0604*/ 	.word	0x00000000
        /*0608*/ 	.short	0x010a
        /*060a*/ 	.byte	0x05
	.zero		1


	//   ....[80]....
        /*060c*/ 	.word	0x00002fb0
        /*0610*/ 	.word	0x000000ff
        /*0614*/ 	.word	0x00000000
        /*0618*/ 	.short	0x010a
        /*061a*/ 	.byte	0x05
	.zero		1


	//   ....[81]....
        /*061c*/ 	.word	0x00003040
        /*0620*/ 	.word	0x000000ff
        /*0624*/ 	.word	0x00000000
        /*0628*/ 	.short	0x010a
        /*062a*/ 	.byte	0x05
	.zero		1


	//   ....[82]....
        /*062c*/ 	.word	0x000030d0
        /*0630*/ 	.word	0x000000ff
        /*0634*/ 	.word	0x00000000
        /*0638*/ 	.short	0x010a
        /*063a*/ 	.byte	0x05
	.zero		1


	//   ....[83]....
        /*063c*/ 	.word	0x00003160
        /*0640*/ 	.word	0x000000ff
        /*0644*/ 	.word	0x00000000
        /*0648*/ 	.short	0x010a
        /*064a*/ 	.byte	0x05
	.zero		1


	//   ....[84]....
        /*064c*/ 	.word	0x000031f0
        /*0650*/ 	.word	0x000000ff
        /*0654*/ 	.word	0x00000000
        /*0658*/ 	.short	0x010a
        /*065a*/ 	.byte	0x05
	.zero		1


	//   ....[85]....
        /*065c*/ 	.word	0x00003280
        /*0660*/ 	.word	0x000000ff
        /*0664*/ 	.word	0x00000000
        /*0668*/ 	.short	0x010a
        /*066a*/ 	.byte	0x05
	.zero		1


	//   ....[86]....
        /*066c*/ 	.word	0x00003310
        /*0670*/ 	.word	0x000000ff
        /*0674*/ 	.word	0x00000000
        /*0678*/ 	.short	0x010a
        /*067a*/ 	.byte	0x05
	.zero		1


	//   ....[87]....
        /*067c*/ 	.word	0x000033b0
        /*0680*/ 	.word	0x00000000
        /*0684*/ 	.word	0x00000000
        /*0688*/ 	.short	0x010a
        /*068a*/ 	.byte	0xff
	.zero		1


	//   ....[88]....
        /*068c*/ 	.word	0x000034f0
        /*0690*/ 	.word	0x00000002
        /*0694*/ 	.word	0x000001c0
        /*0698*/ 	.short	0x010a
        /*069a*/ 	.byte	0xff
	.zero		1


	//   ....[89]....
        /*069c*/ 	.word	0x00003560
        /*06a0*/ 	.word	0x00000002
        /*06a4*/ 	.word	0x00000000
        /*06a8*/ 	.short	0x0101
        /*06aa*/ 	.byte	0xff
	.zero		1


	//   ....[90]....
        /*06ac*/ 	.word	0x00003580
        /*06b0*/ 	.word	0x000000ff
        /*06b4*/ 	.word	0x00000170
        /*06b8*/ 	.short	0x010a
        /*06ba*/ 	.byte	0x04
	.zero		1


	//   ....[91]....
        /*06bc*/ 	.word	0x000036a0
        /*06c0*/ 	.word	0x00000002
        /*06c4*/ 	.word	0x00000160
        /*06c8*/ 	.short	0x010a
        /*06ca*/ 	.byte	0xff
	.zero		1


	//   ....[92]....
        /*06cc*/ 	.word	0x000037a0
        /*06d0*/ 	.word	0x00000002
        /*06d4*/ 	.word	0x00000000
        /*06d8*/ 	.short	0x0101
        /*06da*/ 	.byte	0xff
	.zero		1


	//   ....[93]....
        /*06dc*/ 	.word	0x00003830
        /*06e0*/ 	.word	0x000000ff
        /*06e4*/ 	.word	0x00000170
        /*06e8*/ 	.short	0x0106
        /*06ea*/ 	.byte	0x04
	.zero		1


	//   ....[94]....
        /*06ec*/ 	.word	0x00003850
        /*06f0*/ 	.word	0x000000ff
        /*06f4*/ 	.word	0x00000170
        /*06f8*/ 	.short	0x010a
        /*06fa*/ 	.byte	0x04
	.zero		1


	//   ....[95]....
        /*06fc*/ 	.word	0x000038e0
        /*0700*/ 	.word	0x000000ff
        /*0704*/ 	.word	0x00000170
        /*0708*/ 	.short	0x0106
        /*070a*/ 	.byte	0x07
	.zero		1


	//   ....[96]....
        /*070c*/ 	.word	0x00003920
        /*0710*/ 	.word	0x00000000
        /*0714*/ 	.word	0x00000170
        /*0718*/ 	.short	0x010a
        /*071a*/ 	.byte	0xff
	.zero		1


	//   ....[97]....
        /*071c*/ 	.word	0x00003e40
        /*0720*/ 	.word	0x00000000
        /*0724*/ 	.word	0x00000160
        /*0728*/ 	.short	0x010a
        /*072a*/ 	.byte	0xff
	.zero		1


	//   ....[98]....
        /*072c*/ 	.word	0x00003f40
        /*0730*/ 	.word	0x00000003
        /*0734*/ 	.word	0x00000000
        /*0738*/ 	.short	0x0101
        /*073a*/ 	.byte	0xff
	.zero		1


	//   ....[99]....
        /*073c*/ 	.word	0x00003f50
        /*0740*/ 	.word	0x000000ff
        /*0744*/ 	.word	0x00000000
        /*0748*/ 	.short	0x010a
        /*074a*/ 	.byte	0x04
	.zero		1


	//   ....[100]....
        /*074c*/ 	.word	0x00003fd0
        /*0750*/ 	.word	0x000000ff
        /*0754*/ 	.word	0x000001a0
        /*0758*/ 	.short	0x010a
        /*075a*/ 	.byte	0x17
	.zero		1


	//   ....[101]....
        /*075c*/ 	.word	0x000040b0
        /*0760*/ 	.word	0x000000ff
        /*0764*/ 	.word	0x00000000
        /*0768*/ 	.short	0x010a
        /*076a*/ 	.byte	0x05
	.zero		1


	//   ....[102]....
        /*076c*/ 	.word	0x000041f0
        /*0770*/ 	.word	0x000000ff
        /*0774*/ 	.word	0x00000000
        /*0778*/ 	.short	0x010a
        /*077a*/ 	.byte	0x04
	.zero		1


	//   ....[103]....
        /*077c*/ 	.word	0x000043e0
        /*0780*/ 	.word	0x000000ff
        /*0784*/ 	.word	0x00000000
        /*0788*/ 	.short	0x010a
        /*078a*/ 	.byte	0x04
	.zero		1


	//   ....[104]....
        /*078c*/ 	.word	0x00004470
        /*0790*/ 	.word	0x000000ff
        /*0794*/ 	.word	0x00000000
        /*0798*/ 	.short	0x010a
        /*079a*/ 	.byte	0x05
	.zero		1


	//   ....[105]....
        /*079c*/ 	.word	0x00004500
        /*07a0*/ 	.word	0x000000ff
        /*07a4*/ 	.word	0x00000000
        /*07a8*/ 	.short	0x010a
        /*07aa*/ 	.byte	0x05
	.zero		1


	//   ....[106]....
        /*07ac*/ 	.word	0x00004590
        /*07b0*/ 	.word	0x000000ff
        /*07b4*/ 	.word	0x00000000
        /*07b8*/ 	.short	0x010a
        /*07ba*/ 	.byte	0x04
	.zero		1


	//   ....[107]....
        /*07bc*/ 	.word	0x00004aa0
        /*07c0*/ 	.word	0x0000000c
        /*07c4*/ 	.word	0x00000160
        /*07c8*/ 	.short	0x010a
        /*07ca*/ 	.byte	0xff
	.zero		1


	//   ....[108]....
        /*07cc*/ 	.word	0x00004c10
        /*07d0*/ 	.word	0x00000000
        /*07d4*/ 	.word	0x00000000
        /*07d8*/ 	.short	0x0101
        /*07da*/ 	.byte	0xff
	.zero		1


	//   ....[109]....
        /*07dc*/ 	.word	0x000050a0
        /*07e0*/ 	.word	0x000000ff
        /*07e4*/ 	.word	0x00000158
        /*07e8*/ 	.short	0x010a
        /*07ea*/ 	.byte	0x15
	.zero		1


	//   ....[110]....
        /*07ec*/ 	.word	0x00005220
        /*07f0*/ 	.word	0x000000ff
        /*07f4*/ 	.word	0x00000130
        /*07f8*/ 	.short	0x010a
        /*07fa*/ 	.byte	0x15
	.zero		1


	//   ....[111]....
        /*07fc*/ 	.word	0x00005390
        /*0800*/ 	.word	0x000000ff
        /*0804*/ 	.word	0x00000110
        /*0808*/ 	.short	0x010b
        /*080a*/ 	.byte	0x15
	.zero		1


	//   ....[112]....
        /*080c*/ 	.word	0x000053a0
        /*0810*/ 	.word	0x000000ff
        /*0814*/ 	.word	0x00000000
        /*0818*/ 	.short	0x0101
        /*081a*/ 	.byte	0x28
	.zero		1


	//   ....[113]....
        /*081c*/ 	.word	0x000053b0
        /*0820*/ 	.word	0x000000ff
        /*0824*/ 	.word	0x00000138
        /*0828*/ 	.short	0x010a
        /*082a*/ 	.byte	0x15
	.zero		1


	//   ....[114]....
        /*082c*/ 	.word	0x00005500
        /*0830*/ 	.word	0x000000ff
        /*0834*/ 	.word	0x00000118
        /*0838*/ 	.short	0x010b
        /*083a*/ 	.byte	0x15
	.zero		1


	//   ....[115]....
        /*083c*/ 	.word	0x00005510
        /*0840*/ 	.word	0x000000ff
        /*0844*/ 	.word	0x00000000
        /*0848*/ 	.short	0x0101
        /*084a*/ 	.byte	0x27
	.zero		1


	//   ....[116]....
        /*084c*/ 	.word	0x00005520
        /*0850*/ 	.word	0x000000ff
        /*0854*/ 	.word	0x00000140
        /*0858*/ 	.short	0x010a
        /*085a*/ 	.byte	0x15
	.zero		1


	//   ....[117]....
        /*085c*/ 	.word	0x00005660
        /*0860*/ 	.word	0x000000ff
        /*0864*/ 	.word	0x00000120
        /*0868*/ 	.short	0x010b
        /*086a*/ 	.byte	0x15
	.zero		1


	//   ....[118]....
        /*086c*/ 	.word	0x00005670
        /*0870*/ 	.word	0x000000ff
        /*0874*/ 	.word	0x00000000
        /*0878*/ 	.short	0x0101
        /*087a*/ 	.byte	0x26
	.zero		1


	//   ....[119]....
        /*087c*/ 	.word	0x00005680
        /*0880*/ 	.word	0x000000ff
        /*0884*/ 	.word	0x00000148
        /*0888*/ 	.short	0x010a
        /*088a*/ 	.byte	0x15
	.zero		1


	//   ....[120]....
        /*088c*/ 	.word	0x00005880
        /*0890*/ 	.word	0x000000ff
        /*0894*/ 	.word	0x00000128
        /*0898*/ 	.short	0x010b
        /*089a*/ 	.byte	0x15
	.zero		1


	//   ....[121]....
        /*089c*/ 	.word	0x00005890
        /*08a0*/ 	.word	0x000000ff
        /*08a4*/ 	.word	0x00000000
        /*08a8*/ 	.short	0x0101
        /*08aa*/ 	.byte	0x25
	.zero		1


	//   ....[122]....
        /*08ac*/ 	.word	0x000058c0
        /*08b0*/ 	.word	0x000000ff
        /*08b4*/ 	.word	0x00000130
        /*08b8*/ 	.short	0x010a
        /*08ba*/ 	.byte	0x15
	.zero		1


	//   ....[123]....
        /*08bc*/ 	.word	0x000058e0
        /*08c0*/ 	.word	0x000000ff
        /*08c4*/ 	.word	0x00000138
        /*08c8*/ 	.short	0x010a
        /*08ca*/ 	.byte	0x15
	.zero		1


	//   ....[124]....
        /*08cc*/ 	.word	0x00005900
        /*08d0*/ 	.word	0x000000ff
        /*08d4*/ 	.word	0x00000140
        /*08d8*/ 	.short	0x010a
        /*08da*/ 	.byte	0x15
	.zero		1


	//   ....[125]....
        /*08dc*/ 	.word	0x00005940
        /*08e0*/ 	.word	0x00000000
        /*08e4*/ 	.word	0x00000148
        /*08e8*/ 	.short	0x010a
        /*08ea*/ 	.byte	0xff
	.zero		1


	//   ....[126]....
        /*08ec*/ 	.word	0x00005c80
        /*08f0*/ 	.word	0x00000003
        /*08f4*/ 	.word	0x00000160
        /*08f8*/ 	.short	0x010a
        /*08fa*/ 	.byte	0xff
	.zero		1


	//   ....[127]....
        /*08fc*/ 	.word	0x00005e00
        /*0900*/ 	.word	0x00000000
        /*0904*/ 	.word	0x00000000
        /*0908*/ 	.short	0x0101
        /*090a*/ 	.byte	0xff
	.zero		1


	//   ....[128]....
        /*090c*/ 	.word	0x00006920
        /*0910*/ 	.word	0x000000ff
        /*0914*/ 	.word	0x00000110
        /*0918*/ 	.short	0x010a
        /*091a*/ 	.byte	0x2c
	.zero		1


	//   ....[129]....
        /*091c*/ 	.word	0x00006960
        /*0920*/ 	.word	0x0000001a
        /*0924*/ 	.word	0x00000180
        /*0928*/ 	.short	0x010a
        /*092a*/ 	.byte	0xff
	.zero		1


	//   ....[130]....
        /*092c*/ 	.word	0x00006a70
        /*0930*/ 	.word	0x000000ff
        /*0934*/ 	.word	0x00000110
        /*0938*/ 	.short	0x010a
        /*093a*/ 	.byte	0x2c
	.zero		1


	//   ....[131]....
        /*093c*/ 	.word	0x00006b50
        /*0940*/ 	.word	0x0000001a
        /*0944*/ 	.word	0x00000180
        /*0948*/ 	.short	0x010a
        /*094a*/ 	.byte	0xff
	.zero		1


	//   ....[132]....
        /*094c*/ 	.word	0x00007280
        /*0950*/ 	.word	0x00000000
        /*0954*/ 	.word	0x00000000
        /*0958*/ 	.short	0x0101
        /*095a*/ 	.byte	0xff
	.zero		1


	//   ....[133]....
        /*095c*/ 	.word	0x00007290
        /*0960*/ 	.word	0x00000004
        /*0964*/ 	.word	0x00000110
        /*0968*/ 	.short	0x010a
        /*096a*/ 	.byte	0xff
	.zero		1


	//   ....[134]....
        /*096c*/ 	.word	0x00007350
        /*0970*/ 	.word	0x00000004
        /*0974*/ 	.word	0x00000110
        /*0978*/ 	.short	0x010a
        /*097a*/ 	.byte	0xff
	.zero		1


	//   ....[135]....
        /*097c*/ 	.word	0x00007b10
        /*0980*/ 	.word	0x00000000
        /*0984*/ 	.word	0x00000000
        /*0988*/ 	.short	0x0101
        /*098a*/ 	.byte	0xff
	.zero		1


	//   ....[136]....
        /*098c*/ 	.word	0x00007b30
        /*0990*/ 	.word	0x00000002
        /*0994*/ 	.word	0x00000110
        /*0998*/ 	.short	0x010a
        /*099a*/ 	.byte	0xff
	.zero		1


	//   ....[137]....
        /*099c*/ 	.word	0x00007be0
        /*09a0*/ 	.word	0x00000002
        /*09a4*/ 	.word	0x00000110
        /*09a8*/ 	.short	0x010a
        /*09aa*/ 	.byte	0xff
	.zero		1


	//   ....[138]....
        /*09ac*/ 	.word	0x00008390
        /*09b0*/ 	.word	0x00000000
        /*09b4*/ 	.word	0x00000000
        /*09b8*/ 	.short	0x0101
        /*09ba*/ 	.byte	0xff
	.zero		1


	//   ....[139]....
        /*09bc*/ 	.word	0x000083b0
        /*09c0*/ 	.word	0x00000003
        /*09c4*/ 	.word	0x00000110
        /*09c8*/ 	.short	0x010a
        /*09ca*/ 	.byte	0xff
	.zero		1


	//   ....[140]....
        /*09cc*/ 	.word	0x00008460
        /*09d0*/ 	.word	0x00000003
        /*09d4*/ 	.word	0x00000110
        /*09d8*/ 	.short	0x010a
        /*09da*/ 	.byte	0xff
	.zero		1


	//   ....[141]....
        /*09dc*/ 	.word	0x00008870
        /*09e0*/ 	.word	0x000000ff
        /*09e4*/ 	.word	0x00000000
        /*09e8*/ 	.short	0x0101
        /*09ea*/ 	.byte	0x04
	.zero		1


	//   ....[142]....
        /*09ec*/ 	.word	0x00008c80
        /*09f0*/ 	.word	0x00000000
        /*09f4*/ 	.word	0x00000000
        /*09f8*/ 	.short	0x0101
        /*09fa*/ 	.byte	0xff
	.zero		1


	//   ....[143]....
        /*09fc*/ 	.word	0x00008f30
        /*0a00*/ 	.word	0x000000ff
        /*0a04*/ 	.word	0x00000000
        /*0a08*/ 	.short	0x0101
        /*0a0a*/ 	.byte	0x04
	.zero		1


	//   ....[144]....
        /*0a0c*/ 	.word	0x00008f50
        /*0a10*/ 	.word	0x00000000
        /*0a14*/ 	.word	0x000001d0
        /*0a18*/ 	.short	0x010a
        /*0a1a*/ 	.byte	0xff
	.zero		1


	//   ....[145]....
        /*0a1c*/ 	.word	0x00008fb0
        /*0a20*/ 	.word	0x00000000
        /*0a24*/ 	.word	0x00000088
        /*0a28*/ 	.short	0x010a
        /*0a2a*/ 	.byte	0xff
	.zero		1


	//   ....[146]....
        /*0a2c*/ 	.word	0x00009010
        /*0a30*/ 	.word	0x00000000
        /*0a34*/ 	.word	0x00000088
        /*0a38*/ 	.short	0x010a
        /*0a3a*/ 	.byte	0xff
	.zero		1


	//   ....[147]....
        /*0a3c*/ 	.word	0x00009060
        /*0a40*/ 	.word	0x00000003
        /*0a44*/ 	.word	0x00000160
        /*0a48*/ 	.short	0x010a
        /*0a4a*/ 	.byte	0xff
	.zero		1


	//   ....[148]....
        /*0a4c*/ 	.word	0x000090c0
        /*0a50*/ 	.word	0x00000000
        /*0a54*/ 	.word	0x00000000
        /*0a58*/ 	.short	0x010a
        /*0a5a*/ 	.byte	0xff
	.zero		1


	//   ....[149]....
        /*0a5c*/ 	.word	0x00009120
        /*0a60*/ 	.word	0x00000000
        /*0a64*/ 	.word	0x00000000
        /*0a68*/ 	.short	0x010a
        /*0a6a*/ 	.byte	0xff
	.zero		1


	//   ....[150]....
        /*0a6c*/ 	.word	0x00009180
        /*0a70*/ 	.word	0x00000000
        /*0a74*/ 	.word	0x00000000
        /*0a78*/ 	.short	0x010a
        /*0a7a*/ 	.byte	0xff
	.zero		1


	//   ....[151]....
        /*0a7c*/ 	.word	0x000091e0
        /*0a80*/ 	.word	0x00000000
        /*0a84*/ 	.word	0x00000000
        /*0a88*/ 	.short	0x010a
        /*0a8a*/ 	.byte	0xff
	.zero		1


	//   ....[152]....
        /*0a8c*/ 	.word	0x00009240
        /*0a90*/ 	.word	0x00000000
        /*0a94*/ 	.word	0x00000000
        /*0a98*/ 	.short	0x010a
        /*0a9a*/ 	.byte	0xff
	.zero		1


	//   ....[153]....
        /*0a9c*/ 	.word	0x000092a0
        /*0aa0*/ 	.word	0x00000000
        /*0aa4*/ 	.word	0x00000000
        /*0aa8*/ 	.short	0x010a
        /*0aaa*/ 	.byte	0xff
	.zero		1


	//   ....[154]....
        /*0aac*/ 	.word	0x00009300
        /*0ab0*/ 	.word	0x00000000
        /*0ab4*/ 	.word	0x00000000
        /*0ab8*/ 	.short	0x010a
        /*0aba*/ 	.byte	0xff
	.zero		1


	//   ....[155]....
        /*0abc*/ 	.word	0x00009360
        /*0ac0*/ 	.word	0x00000000
        /*0ac4*/ 	.word	0x00000000
        /*0ac8*/ 	.short	0x010a
        /*0aca*/ 	.byte	0xff
	.zero		1


	//   ....[156]....
        /*0acc*/ 	.word	0x000093c0
        /*0ad0*/ 	.word	0x00000000
        /*0ad4*/ 	.word	0x00000000
        /*0ad8*/ 	.short	0x010a
        /*0ada*/ 	.byte	0xff
	.zero		1


	//   ....[157]....
        /*0adc*/ 	.word	0x00009420
        /*0ae0*/ 	.word	0x00000000
        /*0ae4*/ 	.word	0x00000000
        /*0ae8*/ 	.short	0x010a
        /*0aea*/ 	.byte	0xff
	.zero		1


	//   ....[158]....
        /*0aec*/ 	.word	0x00009480
        /*0af0*/ 	.word	0x00000000
        /*0af4*/ 	.word	0x00000000
        /*0af8*/ 	.short	0x010a
        /*0afa*/ 	.byte	0xff
	.zero		1


	//   ....[159]....
        /*0afc*/ 	.word	0x000094e0
        /*0b00*/ 	.word	0x00000000
        /*0b04*/ 	.word	0x00000000
        /*0b08*/ 	.short	0x010a
        /*0b0a*/ 	.byte	0xff
	.zero		1


	//   ....[160]....
        /*0b0c*/ 	.word	0x00009540
        /*0b10*/ 	.word	0x00000000
        /*0b14*/ 	.word	0x00000000
        /*0b18*/ 	.short	0x010a
        /*0b1a*/ 	.byte	0xff
	.zero		1


	//   ....[161]....
        /*0b1c*/ 	.word	0x000095a0
        /*0b20*/ 	.word	0x00000000
        /*0b24*/ 	.word	0x00000000
        /*0b28*/ 	.short	0x010a
        /*0b2a*/ 	.byte	0xff
	.zero		1


	//   ....[162]....
        /*0b2c*/ 	.word	0x00009600
        /*0b30*/ 	.word	0x00000000
        /*0b34*/ 	.word	0x00000000
        /*0b38*/ 	.short	0x010a
        /*0b3a*/ 	.byte	0xff
	.zero		1


	//   ....[163]....
        /*0b3c*/ 	.word	0x00009660
        /*0b40*/ 	.word	0x00000000
        /*0b44*/ 	.word	0x00000000
        /*0b48*/ 	.short	0x010a
        /*0b4a*/ 	.byte	0xff
	.zero		1


	//   ....[164]....
        /*0b4c*/ 	.word	0x000096b0
        /*0b50*/ 	.word	0x00000002
        /*0b54*/ 	.word	0x000001c0
        /*0b58*/ 	.short	0x010a
        /*0b5a*/ 	.byte	0xff
	.zero		1


	//   ....[165]....
        /*0b5c*/ 	.word	0x00009710
        /*0b60*/ 	.word	0x00000002
        /*0b64*/ 	.word	0x00000170
        /*0b68*/ 	.short	0x010a
        /*0b6a*/ 	.byte	0xff
	.zero		1


	//   ....[166]....
        /*0b6c*/ 	.word	0x00009760
        /*0b70*/ 	.word	0x00000002
        /*0b74*/ 	.word	0x00000160
        /*0b78*/ 	.short	0x010a
        /*0b7a*/ 	.byte	0xff
	.zero		1


	//   ....[167]....
        /*0b7c*/ 	.word	0x000097c0
        /*0b80*/ 	.word	0x00000000
        /*0b84*/ 	.word	0x00000170
        /*0b88*/ 	.short	0x010a
        /*0b8a*/ 	.byte	0xff
	.zero		1


	//   ....[168]....
        /*0b8c*/ 	.word	0x00009810
        /*0b90*/ 	.word	0x00000000
        /*0b94*/ 	.word	0x00000160
        /*0b98*/ 	.short	0x010a
        /*0b9a*/ 	.byte	0xff
	.zero		1


	//   ....[169]....
        /*0b9c*/ 	.word	0x00009870
        /*0ba0*/ 	.word	0x00000002
        /*0ba4*/ 	.word	0x000001a0
        /*0ba8*/ 	.short	0x010a
        /*0baa*/ 	.byte	0xff
	.zero		1


	//   ....[170]....
        /*0bac*/ 	.word	0x000098d0
        /*0bb0*/ 	.word	0x00000000
        /*0bb4*/ 	.word	0x00000000
        /*0bb8*/ 	.short	0x010a
        /*0bba*/ 	.byte	0xff
	.zero		1


	//   ....[171]....
        /*0bbc*/ 	.word	0x00009930
        /*0bc0*/ 	.word	0x00000000
        /*0bc4*/ 	.word	0x00000000
        /*0bc8*/ 	.short	0x010a
        /*0bca*/ 	.byte	0xff
	.zero		1


	//   ....[172]....
        /*0bcc*/ 	.word	0x00009990
        /*0bd0*/ 	.word	0x00000000
        /*0bd4*/ 	.word	0x00000000
        /*0bd8*/ 	.short	0x010a
        /*0bda*/ 	.byte	0xff
	.zero		1


	//   ....[173]....
        /*0bdc*/ 	.word	0x000099f0
        /*0be0*/ 	.word	0x00000000
        /*0be4*/ 	.word	0x00000000
        /*0be8*/ 	.short	0x010a
        /*0bea*/ 	.byte	0xff
	.zero		1


	//   ....[174]....
        /*0bec*/ 	.word	0x00009a50
        /*0bf0*/ 	.word	0x00000000
        /*0bf4*/ 	.word	0x00000000
        /*0bf8*/ 	.short	0x010a
        /*0bfa*/ 	.byte	0xff
	.zero		1


	//   ....[175]....
        /*0bfc*/ 	.word	0x00009aa0
        /*0c00*/ 	.word	0x0000000c
        /*0c04*/ 	.word	0x00000160
        /*0c08*/ 	.short	0x010a
        /*0c0a*/ 	.byte	0xff
	.zero		1


	//   ....[176]....
        /*0c0c*/ 	.word	0x00009b00
        /*0c10*/ 	.word	0x00000000
        /*0c14*/ 	.word	0x00000158
        /*0c18*/ 	.short	0x010a
        /*0c1a*/ 	.byte	0xff
	.zero		1


	//   ....[177]....
        /*0c1c*/ 	.word	0x00009b60
        /*0c20*/ 	.word	0x00000000
        /*0c24*/ 	.word	0x00000130
        /*0c28*/ 	.short	0x010a
        /*0c2a*/ 	.byte	0xff
	.zero		1


	//   ....[178]....
        /*0c2c*/ 	.word	0x00009bc0
        /*0c30*/ 	.word	0x00000000
        /*0c34*/ 	.word	0x00000138
        /*0c38*/ 	.short	0x010a
        /*0c3a*/ 	.byte	0xff
	.zero		1


	//   ....[179]....
        /*0c3c*/ 	.word	0x00009c20
        /*0c40*/ 	.word	0x00000000
        /*0c44*/ 	.word	0x00000140
        /*0c48*/ 	.short	0x010a
        /*0c4a*/ 	.byte	0xff
	.zero		1


	//   ....[180]....
        /*0c4c*/ 	.word	0x00009c80
        /*0c50*/ 	.word	0x00000000
        /*0c54*/ 	.word	0x00000148
        /*0c58*/ 	.short	0x010a
        /*0c5a*/ 	.byte	0xff
	.zero		1


	//   ....[181]....
        /*0c5c*/ 	.word	0x00009ce0
        /*0c60*/ 	.word	0x00000000
        /*0c64*/ 	.word	0x00000130
        /*0c68*/ 	.short	0x010a
        /*0c6a*/ 	.byte	0xff
	.zero		1


	//   ....[182]....
        /*0c6c*/ 	.word	0x00009d40
        /*0c70*/ 	.word	0x00000000
        /*0c74*/ 	.word	0x00000138
        /*0c78*/ 	.short	0x010a
        /*0c7a*/ 	.byte	0xff
	.zero		1


	//   ....[183]....
        /*0c7c*/ 	.word	0x00009da0
        /*0c80*/ 	.word	0x00000000
        /*0c84*/ 	.word	0x00000140
        /*0c88*/ 	.short	0x010a
        /*0c8a*/ 	.byte	0xff
	.zero		1


	//   ....[184]....
        /*0c8c*/ 	.word	0x00009df0
        /*0c90*/ 	.word	0x00000003
        /*0c94*/ 	.word	0x00000160
        /*0c98*/ 	.short	0x010a
        /*0c9a*/ 	.byte	0xff
	.zero		1


	//   ....[185]....
        /*0c9c*/ 	.word	0x00009e50
        /*0ca0*/ 	.word	0x00000000
        /*0ca4*/ 	.word	0x00000110
        /*0ca8*/ 	.short	0x010a
        /*0caa*/ 	.byte	0xff
	.zero		1


	//   ....[186]....
        /*0cac*/ 	.word	0x00009ea0
        /*0cb0*/ 	.word	0x0000001a
        /*0cb4*/ 	.word	0x00000180
        /*0cb8*/ 	.short	0x010a
        /*0cba*/ 	.byte	0xff
	.zero		1


	//   ....[187]....
        /*0cbc*/ 	.word	0x00009ef0
        /*0cc0*/ 	.word	0x00000004
        /*0cc4*/ 	.word	0x00000110
        /*0cc8*/ 	.short	0x010a
        /*0cca*/ 	.byte	0xff
	.zero		1


	//   ....[188]....
        /*0ccc*/ 	.word	0x00009f40
        /*0cd0*/ 	.word	0x00000002
        /*0cd4*/ 	.word	0x00000110
        /*0cd8*/ 	.short	0x010a
        /*0cda*/ 	.byte	0xff
	.zero		1


	//   ....[189]....
        /*0cdc*/ 	.word	0x00009f90
        /*0ce0*/ 	.word	0x00000003
        /*0ce4*/ 	.word	0x00000110
        /*0ce8*/ 	.short	0x010a
        /*0cea*/ 	.byte	0xff
	.zero		1


	//----- nvinfo : EIATTR_NUM_MBARRIERS
	.align		4
.L_47:
        /*0cec*/ 	.byte	0x03, 0x38
        /*0cee*/ 	.short	0x003c


	//----- nvinfo : EIATTR_EXIT_INSTR_OFFSETS
	.align		4
        /*0cf0*/ 	.byte	0x04, 0x1c
        /*0cf2*/ 	.short	(.L_49 - .L_48)


	//   ....[0]....
.L_48:
        /*0cf4*/ 	.word	0x000033e0


	//   ....[1]....
        /*0cf8*/ 	.word	0x000038f0


	//   ....[2]....
        /*0cfc*/ 	.word	0x00003950


	//   ....[3]....
        /*0d00*/ 	.word	0x000047f0


	//   ....[4]....
        /*0d04*/ 	.word	0x00005970


	//   ....[5]....
        /*0d08*/ 	.word	0x000059b0


	//   ....[6]....
        /*0d0c*/ 	.word	0x00008e10


	//   ....[7]....
        /*0d10*/ 	.word	0x00008e90


	//   ....[8]....
        /*0d14*/ 	.word	0x00008ec0


	//   ....[9]....
        /*0d18*/ 	.word	0x00008f40


	//----- nvinfo : EIATTR_MAX_THREADS
	.align		4
.L_49:
        /*0d1c*/ 	.byte	0x04, 0x05
        /*0d1e*/ 	.short	(.L_51 - .L_50)
.L_50:
        /*0d20*/ 	.word	0x00000100
        /*0d24*/ 	.word	0x00000001
        /*0d28*/ 	.word	0x00000001


	//----- nvinfo : EIATTR_CRS_STACK_SIZE
	.align		4
.L_51:
        /*0d2c*/ 	.byte	0x04, 0x1e
        /*0d2e*/ 	.short	(.L_53 - .L_52)
.L_52:
        /*0d30*/ 	.word	0x00000000


	//----- nvinfo : EIATTR_CBANK_PARAM_SIZE
	.align		4
.L_53:
        /*0d34*/ 	.byte	0x03, 0x19
        /*0d36*/ 	.short	0x0800


	//----- nvinfo : EIATTR_PARAM_CBANK
	.align		4
        /*0d38*/ 	.byte	0x04, 0x0a
        /*0d3a*/ 	.short	(.L_55 - .L_54)
	.align		4
.L_54:
        /*0d3c*/ 	.word	index@(.nv.constant0._ZN7cutlass13device_kernelINS_4gemm6kernel13GemmUniversalIN4cute5tupleIJiiiiEEENS1_10collective13CollectiveMmaINS1_35MainloopSm100TmaUmmaWarpSpecializedILi17ELi2ELi4ENS5_IJNS4_1CILi1EEENSA_ILi8EEESB_EEEEENS5_IJNSA_ILi64EEENSA_ILi128EEENSA_ILi32EEEEEENS_6half_tENS5_IJlSB_lEEESJ_SK_NS4_8TiledMMAINS4_8MMA_AtomIJNS4_20SM100_MMA_F16BF16_SSISJ_SJ_fLi64ELi128ELNS4_4UMMA5MajorE0ELSP_0ELNSO_7ScaleInE0ELSQ_0EEEEEENS4_6LayoutINS5_IJSB_SB_SB_EEENS5_IJNSA_ILi0EEESV_SV_EEEEENS5_IJNS4_10UnderscoreESY_SY_EEEEENS4_23SM90_TMA_LOAD_MULTICASTENS4_14ComposedLayoutINS4_7SwizzleILi2ELi4ELi3EEENS4_18smem_ptr_flag_bitsILi16EEENST_INS5_IJSC_SH_EEENS5_IJSH_SB_EEEEEEEvNS4_8identityENS4_13SM90_TMA_LOADES1A_vS1B_EENS_8epilogue10collective18CollectiveEpilogueINS1E_23Sm100TmaWarpSpecializedILi4ELi2ELi16ELb1ELb0EEEJSI_NS5_IJNST_ISF_SB_EENST_ISH_SB_EEEEESJ_SK_SJ_SK_NS1E_6fusion15FusionCallbacksIS1I_NS1M_17LinearCombinationISJ_fSJ_fLNS_15FloatRoundStyleE2EEESI_S1L_JEEENS4_5SM1004TMEM4LOAD26SM100_TMEM_LOAD_16dp256b4xES1C_S1A_NS4_17SM75_U32x4_LDSM_NENS4_14SM90_TMA_STOREES1A_NS4_17SM90_U32x4_STSM_NENS4_39AutoVectorizingCopyWithAssumedAlignmentILi128EEEEEEvvEEEEvNT_6ParamsE)
        /*0d40*/ 	.short	0x0380
        /*0d42*/ 	.short	0x0800


	//----- nvinfo : EIATTR_SW_WAR
	.align		4
.L_55:
        /*0d44*/ 	.byte	0x04, 0x36
        /*0d46*/ 	.short	(.L_57 - .L_56)
.L_56:
        /*0d48*/ 	.word	0x00000008
.L_57:


//--------------------- .nv.callgraph             --------------------------
	.section	.nv.callgraph,"",@"SHT_CUDA_CALLGRAPH"
	.align	4
	.sectionentsize	8
	.align		4
        /*0000*/ 	.word	0x00000000
	.align		4
        /*0004*/ 	.word	0xffffffff
	.align		4
        /*0008*/ 	.word	index@(_ZN7cutlass13device_kernelINS_4gemm6kernel13GemmUniversalIN4cute5tupleIJiiiiEEENS1_10collective13CollectiveMmaINS1_35MainloopSm100TmaUmmaWarpSpecializedILi17ELi2ELi4ENS5_IJNS4_1CILi1EEENSA_ILi8EEESB_EEEEENS5_IJNSA_ILi64EEENSA_ILi128EEENSA_ILi32EEEEEENS_6half_tENS5_IJlSB_lEEESJ_SK_NS4_8TiledMMAINS4_8MMA_AtomIJNS4_20SM100_MMA_F16BF16_SSISJ_SJ_fLi64ELi128ELNS4_4UMMA5MajorE0ELSP_0ELNSO_7ScaleInE0ELSQ_0EEEEEENS4_6LayoutINS5_IJSB_SB_SB_EEENS5_IJNSA_ILi0EEESV_SV_EEEEENS5_IJNS4_10UnderscoreESY_SY_EEEEENS4_23SM90_TMA_LOAD_MULTICASTENS4_14ComposedLayoutINS4_7SwizzleILi2ELi4ELi3EEENS4_18smem_ptr_flag_bitsILi16EEENST_INS5_IJSC_SH_EEENS5_IJSH_SB_EEEEEEEvNS4_8identityENS4_13SM90_TMA_LOADES1A_vS1B_EENS_8epilogue10collective18CollectiveEpilogueINS1E_23Sm100TmaWarpSpecializedILi4ELi2ELi16ELb1ELb0EEEJSI_NS5_IJNST_ISF_SB_EENST_ISH_SB_EEEEESJ_SK_SJ_SK_NS1E_6fusion15FusionCallbacksIS1I_NS1M_17LinearCombinationISJ_fSJ_fLNS_15FloatRoundStyleE2EEESI_S1L_JEEENS4_5SM1004TMEM4LOAD26SM100_TMEM_LOAD_16dp256b4xES1C_S1A_NS4_17SM75_U32x4_LDSM_NENS4_14SM90_TMA_STOREES1A_NS4_17SM90_U32x4_STSM_NENS4_39AutoVectorizingCopyWithAssumedAlignmentILi128EEEEEEvvEEEEvNT_6ParamsE)
	.align		4
        /*000c*/ 	.word	index@(__assertfail)
	.align		4
        /*0010*/ 	.word	0x00000000
	.align		4
        /*0014*/ 	.word	0xfffffffe
	.align		4
        /*0018*/ 	.word	0x00000000
	.align		4
        /*001c*/ 	.word	0xfffffffd
	.align		4
        /*0020*/ 	.word	0x00000000
	.align		4
        /*0024*/ 	.word	0xfffffffc


//--------------------- .nv.constant4             --------------------------
	.section	.nv.constant4,"a",@progbits
	.align	8
	.align		8
.nv.constant4:
        /*0000*/ 	.dword	__assertfail
	.align		8
        /*0008*/ 	.dword	__unnamed_1
	.align		8
        /*0010*/ 	.dword	__unnamed_2
	.align		8
        /*0018*/ 	.dword	_ZN40_INTERNAL_7222b6b0_4_k_cu_6f195eb2_249864cuda3std3__45__cpo5beginE
	.align		8
        /*0020*/ 	.dword	_ZN40_INTERNAL_7222b6b0_4_k_cu_6f195eb2_249864cuda3std3__45__cpo3endE
	.align		8
        /*0028*/ 	.dword	_ZN40_INTERNAL_7222b6b0_4_k_cu_6f195eb2_249864cuda3std3__45__cpo6cbeginE
	.align		8
        /*0030*/ 	.dword	_ZN40_INTERNAL_7222b6b0_4_k_cu_6f195eb2_249864cuda3std3__45__cpo4cendE
	.align		8
        /*0038*/ 	.dword	_ZN40_INTERNAL_7222b6b0_4_k_cu_6f195eb2_249864cuda3std3__442_GLOBAL__N__7222b6b0_4_k_cu_6f195eb2_249866ignoreE
	.align		8
        /*0040*/ 	.dword	_ZN40_INTERNAL_7222b6b0_4_k_cu_6f195eb2_249864cuda3std3__419piecewise_constructE
	.align		8
        /*0048*/ 	.dword	_ZN40_INTERNAL_7222b6b0_4_k_cu_6f195eb2_249864cuda3std3__48in_placeE
	.align		8
        /*0050*/ 	.dword	_ZN40_INTERNAL_7222b6b0_4_k_cu_6f195eb2_249864cuda3std6ranges3__45__cpo4swapE
	.align		8
        /*0058*/ 	.dword	_ZN40_INTERNAL_7222b6b0_4_k_cu_6f195eb2_249864cuda3std6ranges3__45__cpo9iter_moveE
	.align		8
        /*0060*/ 	.dword	_ZN40_INTERNAL_7222b6b0_4_k_cu_6f195eb2_249864cute7productE
	.align		8
        /*0068*/ 	.dword	_ZN40_INTERNAL_7222b6b0_4_k_cu_6f195eb2_249864cute1_E
	.align		8
        /*0070*/ 	.dword	$str$25
	.align		8
        /*0078*/ 	.dword	$str$26
	.align		8
        /*0080*/ 	.dword	$str$27
	.align		8
        /*0088*/ 	.dword	$str$28


//--------------------- .text._ZN7cutlass13device_kernelINS_4gemm6kernel13GemmUniversalIN4cute5tupleIJiiiiEEENS1_10collective13CollectiveMmaINS1_35MainloopSm100TmaUmmaWarpSpecializedILi17ELi2ELi4ENS5_IJNS4_1CILi1EEENSA_ILi8EEESB_EEEEENS5_IJNSA_ILi64EEENSA_ILi128EEENSA_ILi32EEEEEENS_6half_tENS5_IJlSB_lEEESJ_SK_NS4_8TiledMMAINS4_8MMA_AtomIJNS4_20SM100_MMA_F16BF16_SSISJ_SJ_fLi64ELi128ELNS4_4UMMA5MajorE0ELSP_0ELNSO_7ScaleInE0ELSQ_0EEEEEENS4_6LayoutINS5_IJSB_SB_SB_EEENS5_IJNSA_ILi0EEESV_SV_EEEEENS5_IJNS4_10UnderscoreESY_SY_EEEEENS4_23SM90_TMA_LOAD_MULTICASTENS4_14ComposedLayoutINS4_7SwizzleILi2ELi4ELi3EEENS4_18smem_ptr_flag_bitsILi16EEENST_INS5_IJSC_SH_EEENS5_IJSH_SB_EEEEEEEvNS4_8identityENS4_13SM90_TMA_LOADES1A_vS1B_EENS_8epilogue10collective18CollectiveEpilogueINS1E_23Sm100TmaWarpSpecializedILi4ELi2ELi16ELb1ELb0EEEJSI_NS5_IJNST_ISF_SB_EENST_ISH_SB_EEEEESJ_SK_SJ_SK_NS1E_6fusion15FusionCallbacksIS1I_NS1M_17LinearCombinationISJ_fSJ_fLNS_15FloatRoundStyleE2EEESI_S1L_JEEENS4_5SM1004TMEM4LOAD26SM100_TMEM_LOAD_16dp256b4xES1C_S1A_NS4_17SM75_U32x4_LDSM_NENS4_14SM90_TMA_STOREES1A_NS4_17SM90_U32x4_STSM_NENS4_39AutoVectorizingCopyWithAssumedAlignmentILi128EEEEEEvvEEEEvNT_6ParamsE --------------------------
	.section	.text._ZN7cutlass13device_kernelINS_4gemm6kernel13GemmUniversalIN4cute5tupleIJiiiiEEENS1_10collective13CollectiveMmaINS1_35MainloopSm100TmaUmmaWarpSpecializedILi17ELi2ELi4ENS5_IJNS4_1CILi1EEENSA_ILi8EEESB_EEEEENS5_IJNSA_ILi64EEENSA_ILi128EEENSA_ILi32EEEEEENS_6half_tENS5_IJlSB_lEEESJ_SK_NS4_8TiledMMAINS4_8MMA_AtomIJNS4_20SM100_MMA_F16BF16_SSISJ_SJ_fLi64ELi128ELNS4_4UMMA5MajorE0ELSP_0ELNSO_7ScaleInE0ELSQ_0EEEEEENS4_6LayoutINS5_IJSB_SB_SB_EEENS5_IJNSA_ILi0EEESV_SV_EEEEENS5_IJNS4_10UnderscoreESY_SY_EEEEENS4_23SM90_TMA_LOAD_MULTICASTENS4_14ComposedLayoutINS4_7SwizzleILi2ELi4ELi3EEENS4_18smem_ptr_flag_bitsILi16EEENST_INS5_IJSC_SH_EEENS5_IJSH_SB_EEEEEEEvNS4_8identityENS4_13SM90_TMA_LOADES1A_vS1B_EENS_8epilogue10collective18CollectiveEpilogueINS1E_23Sm100TmaWarpSpecializedILi4ELi2ELi16ELb1ELb0EEEJSI_NS5_IJNST_ISF_SB_EENST_ISH_SB_EEEEESJ_SK_SJ_SK_NS1E_6fusion15FusionCallbacksIS1I_NS1M_17LinearCombinationISJ_fSJ_fLNS_15FloatRoundStyleE2EEESI_S1L_JEEENS4_5SM1004TMEM4LOAD26SM100_TMEM_LOAD_16dp256b4xES1C_S1A_NS4_17SM75_U32x4_LDSM_NENS4_14SM90_TMA_STOREES1A_NS4_17SM90_U32x4_STSM_NENS4_39AutoVectorizingCopyWithAssumedAlignmentILi128EEEEEEvvEEEEvNT_6ParamsE,"ax",@progbits
	.align	128
.text._ZN7cutlass13device_kernelINS_4gemm6kernel13GemmUniversalIN4cute5tupleIJiiiiEEENS1_10collective13CollectiveMmaINS1_35MainloopSm100TmaUmmaWarpSpecializedILi17ELi2ELi4ENS5_IJNS4_1CILi1EEENSA_ILi8EEESB_EEEEENS5_IJNSA_ILi64EEENSA_ILi128EEENSA_ILi32EEEEEENS_6half_tENS5_IJlSB_lEEESJ_SK_NS4_8TiledMMAINS4_8MMA_AtomIJNS4_20SM100_MMA_F16BF16_SSISJ_SJ_fLi64ELi128ELNS4_4UMMA5MajorE0ELSP_0ELNSO_7ScaleInE0ELSQ_0EEEEEENS4_6LayoutINS5_IJSB_SB_SB_EEENS5_IJNSA_ILi0EEESV_SV_EEEEENS5_IJNS4_10UnderscoreESY_SY_EEEEENS4_23SM90_TMA_LOAD_MULTICASTENS4_14ComposedLayoutINS4_7SwizzleILi2ELi4ELi3EEENS4_18smem_ptr_flag_bitsILi16EEENST_INS5_IJSC_SH_EEENS5_IJSH_SB_EEEEEEEvNS4_8identityENS4_13SM90_TMA_LOADES1A_vS1B_EENS_8epilogue10collective18CollectiveEpilogueINS1E_23Sm100TmaWarpSpecializedILi4ELi2ELi16ELb1ELb0EEEJSI_NS5_IJNST_ISF_SB_EENST_ISH_SB_EEEEESJ_SK_SJ_SK_NS1E_6fusion15FusionCallbacksIS1I_NS1M_17LinearCombinationISJ_fSJ_fLNS_15FloatRoundStyleE2EEESI_S1L_JEEENS4_5SM1004TMEM4LOAD26SM100_TMEM_LOAD_16dp256b4xES1C_S1A_NS4_17SM75_U32x4_LDSM_NENS4_14SM90_TMA_STOREES1A_NS4_17SM90_U32x4_STSM_NENS4_39AutoVectorizingCopyWithAssumedAlignmentILi128EEEEEEvvEEEEvNT_6ParamsE:
        .type           _ZN7cutlass13device_kernelINS_4gemm6kernel13GemmUniversalIN4cute5tupleIJiiiiEEENS1_10collective13CollectiveMmaINS1_35MainloopSm100TmaUmmaWarpSpecializedILi17ELi2ELi4ENS5_IJNS4_1CILi1EEENSA_ILi8EEESB_EEEEENS5_IJNSA_ILi64EEENSA_ILi128EEENSA_ILi32EEEEEENS_6half_tENS5_IJlSB_lEEESJ_SK_NS4_8TiledMMAINS4_8MMA_AtomIJNS4_20SM100_MMA_F16BF16_SSISJ_SJ_fLi64ELi128ELNS4_4UMMA5MajorE0ELSP_0ELNSO_7ScaleInE0ELSQ_0EEEEEENS4_6LayoutINS5_IJSB_SB_SB_EEENS5_IJNSA_ILi0EEESV_SV_EEEEENS5_IJNS4_10UnderscoreESY_SY_EEEEENS4_23SM90_TMA_LOAD_MULTICASTENS4_14ComposedLayoutINS4_7SwizzleILi2ELi4ELi3EEENS4_18smem_ptr_flag_bitsILi16EEENST_INS5_IJSC_SH_EEENS5_IJSH_SB_EEEEEEEvNS4_8identityENS4_13SM90_TMA_LOADES1A_vS1B_EENS_8epilogue10collective18CollectiveEpilogueINS1E_23Sm100TmaWarpSpecializedILi4ELi2ELi16ELb1ELb0EEEJSI_NS5_IJNST_ISF_SB_EENST_ISH_SB_EEEEESJ_SK_SJ_SK_NS1E_6fusion15FusionCallbacksIS1I_NS1M_17LinearCombinationISJ_fSJ_fLNS_15FloatRoundStyleE2EEESI_S1L_JEEENS4_5SM1004TMEM4LOAD26SM100_TMEM_LOAD_16dp256b4xES1C_S1A_NS4_17SM75_U32x4_LDSM_NENS4_14SM90_TMA_STOREES1A_NS4_17SM90_U32x4_STSM_NENS4_39AutoVectorizingCopyWithAssumedAlignmentILi128EEEEEEvvEEEEvNT_6ParamsE,@function
        .size           _ZN7cutlass13device_kernelINS_4gemm6kernel13GemmUniversalIN4cute5tupleIJiiiiEEENS1_10collective13CollectiveMmaINS1_35MainloopSm100TmaUmmaWarpSpecializedILi17ELi2ELi4ENS5_IJNS4_1CILi1EEENSA_ILi8EEESB_EEEEENS5_IJNSA_ILi64EEENSA_ILi128EEENSA_ILi32EEEEEENS_6half_tENS5_IJlSB_lEEESJ_SK_NS4_8TiledMMAINS4_8MMA_AtomIJNS4_20SM100_MMA_F16BF16_SSISJ_SJ_fLi64ELi128ELNS4_4UMMA5MajorE0ELSP_0ELNSO_7ScaleInE0ELSQ_0EEEEEENS4_6LayoutINS5_IJSB_SB_SB_EEENS5_IJNSA_ILi0EEESV_SV_EEEEENS5_IJNS4_10UnderscoreESY_SY_EEEEENS4_23SM90_TMA_LOAD_MULTICASTENS4_14ComposedLayoutINS4_7SwizzleILi2ELi4ELi3EEENS4_18smem_ptr_flag_bitsILi16EEENST_INS5_IJSC_SH_EEENS5_IJSH_SB_EEEEEEEvNS4_8identityENS4_13SM90_TMA_LOADES1A_vS1B_EENS_8epilogue10collective18CollectiveEpilogueINS1E_23Sm100TmaWarpSpecializedILi4ELi2ELi16ELb1ELb0EEEJSI_NS5_IJNST_ISF_SB_EENST_ISH_SB_EEEEESJ_SK_SJ_SK_NS1E_6fusion15FusionCallbacksIS1I_NS1M_17LinearCombinationISJ_fSJ_fLNS_15FloatRoundStyleE2EEESI_S1L_JEEENS4_5SM1004TMEM4LOAD26SM100_TMEM_LOAD_16dp256b4xES1C_S1A_NS4_17SM75_U32x4_LDSM_NENS4_14SM90_TMA_STOREES1A_NS4_17SM90_U32x4_STSM_NENS4_39AutoVectorizingCopyWithAssumedAlignmentILi128EEEEEEvvEEEEvNT_6ParamsE,(.L_x_223 - _ZN7cutlass13device_kernelINS_4gemm6kernel13GemmUniversalIN4cute5tupleIJiiiiEEENS1_10collective13CollectiveMmaINS1_35MainloopSm100TmaUmmaWarpSpecializedILi17ELi2ELi4ENS5_IJNS4_1CILi1EEENSA_ILi8EEESB_EEEEENS5_IJNSA_ILi64EEENSA_ILi128EEENSA_ILi32EEEEEENS_6half_tENS5_IJlSB_lEEESJ_SK_NS4_8TiledMMAINS4_8MMA_AtomIJNS4_20SM100_MMA_F16BF16_SSISJ_SJ_fLi64ELi128ELNS4_4UMMA5MajorE0ELSP_0ELNSO_7ScaleInE0ELSQ_0EEEEEENS4_6LayoutINS5_IJSB_SB_SB_EEENS5_IJNSA_ILi0EEESV_SV_EEEEENS5_IJNS4_10UnderscoreESY_SY_EEEEENS4_23SM90_TMA_LOAD_MULTICASTENS4_14ComposedLayoutINS4_7SwizzleILi2ELi4ELi3EEENS4_18smem_ptr_flag_bitsILi16EEENST_INS5_IJSC_SH_EEENS5_IJSH_SB_EEEEEEEvNS4_8identityENS4_13SM90_TMA_LOADES1A_vS1B_EENS_8epilogue10collective18CollectiveEpilogueINS1E_23Sm100TmaWarpSpecializedILi4ELi2ELi16ELb1ELb0EEEJSI_NS5_IJNST_ISF_SB_EENST_ISH_SB_EEEEESJ_SK_SJ_SK_NS1E_6fusion15FusionCallbacksIS1I_NS1M_17LinearCombinationISJ_fSJ_fLNS_15FloatRoundStyleE2EEESI_S1L_JEEENS4_5SM1004TMEM4LOAD26SM100_TMEM_LOAD_16dp256b4xES1C_S1A_NS4_17SM75_U32x4_LDSM_NENS4_14SM90_TMA_STOREES1A_NS4_17SM90_U32x4_STSM_NENS4_39AutoVectorizingCopyWithAssumedAlignmentILi128EEEEEEvvEEEEvNT_6ParamsE)
        .other          _ZN7cutlass13device_kernelINS_4gemm6kernel13GemmUniversalIN4cute5tupleIJiiiiEEENS1_10collective13CollectiveMmaINS1_35MainloopSm100TmaUmmaWarpSpecializedILi17ELi2ELi4ENS5_IJNS4_1CILi1EEENSA_ILi8EEESB_EEEEENS5_IJNSA_ILi64EEENSA_ILi128EEENSA_ILi32EEEEEENS_6half_tENS5_IJlSB_lEEESJ_SK_NS4_8TiledMMAINS4_8MMA_AtomIJNS4_20SM100_MMA_F16BF16_SSISJ_SJ_fLi64ELi128ELNS4_4UMMA5MajorE0ELSP_0ELNSO_7ScaleInE0ELSQ_0EEEEEENS4_6LayoutINS5_IJSB_SB_SB_EEENS5_IJNSA_ILi0EEESV_SV_EEEEENS5_IJNS4_10UnderscoreESY_SY_EEEEENS4_23SM90_TMA_LOAD_MULTICASTENS4_14ComposedLayoutINS4_7SwizzleILi2ELi4ELi3EEENS4_18smem_ptr_flag_bitsILi16EEENST_INS5_IJSC_SH_EEENS5_IJSH_SB_EEEEEEEvNS4_8identityENS4_13SM90_TMA_LOADES1A_vS1B_EENS_8epilogue10collective18CollectiveEpilogueINS1E_23Sm100TmaWarpSpecializedILi4ELi2ELi16ELb1ELb0EEEJSI_NS5_IJNST_ISF_SB_EENST_ISH_SB_EEEEESJ_SK_SJ_SK_NS1E_6fusion15FusionCallbacksIS1I_NS1M_17LinearCombinationISJ_fSJ_fLNS_15FloatRoundStyleE2EEESI_S1L_JEEENS4_5SM1004TMEM4LOAD26SM100_TMEM_LOAD_16dp256b4xES1C_S1A_NS4_17SM75_U32x4_LDSM_NENS4_14SM90_TMA_STOREES1A_NS4_17SM90_U32x4_STSM_NENS4_39AutoVectorizingCopyWithAssumedAlignmentILi128EEEEEEvvEEEEvNT_6ParamsE,@"STO_CUDA_ENTRY STV_DEFAULT"
_ZN7cutlass13device_kernelINS_4gemm6kernel13GemmUniversalIN4cute5tupleIJiiiiEEENS1_10collective13CollectiveMmaINS1_35MainloopSm100TmaUmmaWarpSpecializedILi17ELi2ELi4ENS5_IJNS4_1CILi1EEENSA_ILi8EEESB_EEEEENS5_IJNSA_ILi64EEENSA_ILi128EEENSA_ILi32EEEEEENS_6half_tENS5_IJlSB_lEEESJ_SK_NS4_8TiledMMAINS4_8MMA_AtomIJNS4_20SM100_MMA_F16BF16_SSISJ_SJ_fLi64ELi128ELNS4_4UMMA5MajorE0ELSP_0ELNSO_7ScaleInE0ELSQ_0EEEEEENS4_6LayoutINS5_IJSB_SB_SB_EEENS5_IJNSA_ILi0EEESV_SV_EEEEENS5_IJNS4_10UnderscoreESY_SY_EEEEENS4_23SM90_TMA_LOAD_MULTICASTENS4_14ComposedLayoutINS4_7SwizzleILi2ELi4ELi3EEENS4_18smem_ptr_flag_bitsILi16EEENST_INS5_IJSC_SH_EEENS5_IJSH_SB_EEEEEEEvNS4_8identityENS4_13SM90_TMA_LOADES1A_vS1B_EENS_8epilogue10collective18CollectiveEpilogueINS1E_23Sm100TmaWarpSpecializedILi4ELi2ELi16ELb1ELb0EEEJSI_NS5_IJNST_ISF_SB_EENST_ISH_SB_EEEEESJ_SK_SJ_SK_NS1E_6fusion15FusionCallbacksIS1I_NS1M_17LinearCombinationISJ_fSJ_fLNS_15FloatRoundStyleE2EEESI_S1L_JEEENS4_5SM1004TMEM4LOAD26SM100_TMEM_LOAD_16dp256b4xES1C_S1A_NS4_17SM75_U32x4_LDSM_NENS4_14SM90_TMA_STOREES1A_NS4_17SM90_U32x4_STSM_NENS4_39AutoVectorizingCopyWithAssumedAlignmentILi128EEEEEEvvEEEEvNT_6ParamsE:
[----:B------:R-:W1:Y:S01]  /*0000*/  LDC R1, c[0x0][0x37c] ;  /* 0x0000df00ff017b82 */ /* 0x000e620000000800 */
[----:B------:R-:W2:Y:S01]  /*0010*/  S2R R57, SR_TID.X ;  /* 0x0000000000397919 */ /* 0x000ea20000002100 */
[----:B------:R-:W3:Y:S01]  /*0020*/  LDCU.64 UR8, c[0x0][0x890] ;  /* 0x00011200ff0877ac */ /* 0x000ee20008000a00 */
[----:B------:R-:W-:Y:S02]  /*0030*/  PRMT R45, RZ, 0x7610, R45 ;  /* 0x00007610ff2d7816 */ /* 0x000fe4000000002d */
[----:B------:R-:W-:Y:S01]  /*0040*/  ELECT P3, URZ, PT ;  /* 0x0000000000ff782f */ /* 0x000fe20003860000 */
[----:B---3--:R-:W-:-:S04]  /*0050*/  UISETP.NE.U32.AND UP0, UPT, UR8, URZ, UPT ;  /* 0x000000ff0800728c */ /* 0x008fc8000bf05070 */
[----:B------:R-:W-:Y:S01]  /*0060*/  UISETP.NE.AND.EX UP0, UPT, UR9, URZ, UPT, UP0 ;  /* 0x000000ff0900728c */ /* 0x000fe2000bf05300 */
[----:B--2---:R-:W-:-:S05]  /*0070*/  SHF.R.U32.HI R46, RZ, 0x5, R57 ;  /* 0x00000005ff2e7819 */ /* 0x004fca0000011639 */
[----:B------:R-:W2:Y:S02]  /*0080*/  SHFL.IDX PT, R0, R46, RZ, 0x1f ;  /* 0x00001fff2e007589 */ /* 0x000ea400000e0000 */
[----:B--2---:R-:W-:Y:S01]  /*0090*/  R2UR UR17, R0 ;  /* 0x00000000001172ca */ /* 0x004fe200000e0000 */
[----:B-1----:R-:W-:-:S14]  /*00a0*/  BRA.U UP0, `(.L_x_0) ;  /* 0x0000000100307547 */ /* 0x002fdc000b800000 */
[----:B------:R-:W1:Y:S02]  /*00b0*/  LDCU.64 UR4, c[0x0][0x888] ;  /* 0x00011100ff0477ac */ /* 0x000e640008000a00 */
[----:B-1----:R-:W-:-:S04]  /*00c0*/  UISETP.NE.U32.AND UP0, UPT, UR4, URZ, UPT ;  /* 0x000000ff0400728c */ /* 0x002fc8000bf05070 */
[----:B------:R-:W-:-:S09]  /*00d0*/  UISETP.NE.AND.EX UP0, UPT, UR5, URZ, UPT, UP0 ;  /* 0x000000ff0500728c */ /* 0x000fd2000bf05300 */
[----:B------:R-:W-:Y:S05]  /*00e0*/  BRA.U !UP0, `(.L_x_1) ;  /* 0x0000000108147547 */ /* 0x000fea000b800000 */
[----:B------:R-:W1:Y:S01]  /*00f0*/  LDC.64 R2, c[0x0][0x888] ;  /* 0x00022200ff027b82 */ /* 0x000e620000000a00 */
[----:B------:R-:W1:Y:S02]  /*0100*/  LDCU.64 UR4, c[0x0][0x358] ;  /* 0x00006b00ff0477ac */ /* 0x000e640008000a00 */
[----:B-1----:R1:W5:Y:S01]  /*0110*/  LDG.E R27, desc[UR4][R2.64] ;  /* 0x00000004021b7981 */ /* 0x002362000c1e1900 */
[----:B------:R-:W-:Y:S01]  /*0120*/  HFMA2 R45, -RZ, RZ, 0, 5.9604644775390625e-08 ;  /* 0x00000001ff2d7431 */ /* 0x000fe200000001ff */
[----:B------:R-:W-:Y:S05]  /*0130*/  BRA `(.L_x_0) ;  /* 0x00000000000c7947 */ /* 0x000fea0003800000 */
.L_x_1:
[----:B------:R-:W1:Y:S01]  /*0140*/  LDCU UR4, c[0x0][0x880] ;  /* 0x00011000ff0477ac */ /* 0x000e620008000800 */
[----:B------:R-:W-:Y:S01]  /*0150*/  HFMA2 R45, -RZ, RZ, 0, 5.9604644775390625e-08 ;  /* 0x00000001ff2d7431 */ /* 0x000fe200000001ff */
[----:B-1----:R-:W-:-:S07]  /*0160*/  MOV R27, UR4 ;  /* 0x00000004001b7c02 */ /* 0x002fce0008000f00 */
.L_x_0:
[----:B------:R-:W2:Y:S02]  /*0170*/  LDCU.64 UR4, c[0x0][0x8b0] ;  /* 0x00011600ff0477ac */ /* 0x000ea40008000a00 */
[----:B--2---:R-:W-:-:S04]  /*0180*/  UISETP.NE.U32.AND UP0, UPT, UR4, URZ, UPT ;  /* 0x000000ff0400728c */ /* 0x004fc8000bf05070 */
[----:B------:R-:W-:-:S09]  /*0190*/  UISETP.NE.AND.EX UP0, UPT, UR5, URZ, UPT, UP0 ;  /* 0x000000ff0500728c */ /* 0x000fd2000bf05300 */
[----:B------:R-:W-:Y:S05]  /*01a0*/  BRA.U UP0, `(.L_x_2) ;  /* 0x0000000100287547 */ /* 0x000fea000b800000 */
[----:B------:R-:W2:Y:S02]  /*01b0*/  LDCU.64 UR4, c[0x0][0x8a8] ;  /* 0x00011500ff0477ac */ /* 0x000ea40008000a00 */
[----:B--2---:R-:W-:-:S04]  /*01c0*/  UISETP.NE.U32.AND UP0, UPT, UR4, URZ, UPT ;  /* 0x000000ff0400728c */ /* 0x004fc8000bf05070 */
[----:B------:R-:W-:-:S09]  /*01d0*/  UISETP.NE.AND.EX UP0, UPT, UR5, URZ, UPT, UP0 ;  /* 0x000000ff0500728c */ /* 0x000fd2000bf05300 */
[----:B------:R-:W-:Y:S05]  /*01e0*/  BRA.U !UP0, `(.L_x_3) ;  /* 0x0000000108107547 */ /* 0x000fea000b800000 */
[----:B------:R-:W2:Y:S01]  /*01f0*/  LDC.64 R24, c[0x0][0x8a8] ;  /* 0x00022a00ff187b82 */ /* 0x000ea20000000a00 */
[----:B------:R-:W2:Y:S02]  /*0200*/  LDCU.64 UR4, c[0x0][0x358] ;  /* 0x00006b00ff0477ac */ /* 0x000ea40008000a00 */
[----:B--2---:R2:W5:Y:S01]  /*0210*/  LDG.E R24, desc[UR4][R24.64] ;  /* 0x0000000418187981 */ /* 0x004562000c1e1900 */
[----:B------:R-:W-:Y:S05]  /*0220*/  BRA `(.L_x_2) ;  /* 0x0000000000087947 */ /* 0x000fea0003800000 */
.L_x_3:
[----:B------:R-:W2:Y:S02]  /*0230*/  LDCU UR4, c[0x0][0x8a0] ;  /* 0x00011400ff0477ac */ /* 0x000ea40008000800 */
[----:B--2---:R-:W-:Y:S02]  /*0240*/  MOV R24, UR4 ;  /* 0x0000000400187c02 */ /* 0x004fe40008000f00 */
.L_x_2:
[----:B------:R-:W-:Y:S01]  /*0250*/  IMAD.U32 R0, RZ, RZ, UR17 ;  /* 0x00000011ff007e24 */ /* 0x000fe2000f8e00ff */
[----:B------:R-:W-:Y:S04]  /*0260*/  BSSY.RECONVERGENT B0, `(.L_x_4) ;  /* 0x000000c000007945 */ /* 0x000fe80003800200 */
[C---:B------:R-:W-:Y:S02]  /*0270*/  ISETP.NE.OR P1, PT, R0.reuse, 0x1, !P3 ;  /* 0x000000010000780c */ /* 0x040fe40005f25670 */
[----:B------:R-:W-:-:S11]  /*0280*/  ISETP.NE.OR P0, PT, R0, 0x3, !P3 ;  /* 0x000000030000780c */ /* 0x000fd60005f05670 */
[----:B------:R-:W-:Y:S05]  /*0290*/  @P1 BRA `(.L_x_5) ;  /* 0x0000000000201947 */ /* 0x000fea0003800000 */
[----:B------:R-:W3:Y:S02]  /*02a0*/  LDCU.64 UR4, c[0x0][0x348] ;  /* 0x00006900ff0477ac */ /* 0x000ee40008000a00 */
[----:B---3--:R-:W-:Y:S02]  /*02b0*/  UIADD3 UR6, UP1, UPT, UR4, 0x80, URZ ;  /* 0x0000008004067890 */ /* 0x008fe4000ff3e0ff */
[----:B------:R-:W-:Y:S02]  /*02c0*/  UIADD3 UR4, UP0, UPT, UR4, 0x180, URZ ;  /* 0x0000018004047890 */ /* 0x000fe4000ff1e0ff */
[----:B------:R-:W-:Y:S02]  /*02d0*/  UIADD3.X UR7, UPT, UPT, URZ, UR5, URZ, UP1, !UPT ;  /* 0x00000005ff077290 */ /* 0x000fe40008ffe4ff */
[----:B------:R-:W-:-:S07]  /*02e0*/  UIADD3.X UR5, UPT, UPT, URZ, UR5, URZ, UP0, !UPT ;  /* 0x00000005ff057290 */ /* 0x000fce00087fe4ff */
[----:B------:R3:W-:Y:S02]  /*02f0*/  UTMACCTL.PF [UR6] ;  /* 0x00000000060079b9 */ /* 0x0007e40008040000 */
[----:B------:R3:W-:Y:S02]  /*0300*/  UTMACCTL.PF [UR4] ;  /* 0x00000000040079b9 */ /* 0x0007e40008040000 */
[----:B---3--:R-:W-:Y:S01]  /*0310*/  NOP ;  /* 0x0000000000007918 */ /* 0x008fe20000000000 */
.L_x_5:
[----:B------:R-:W-:Y:S05]  /*0320*/  BSYNC.RECONVERGENT B0 ;  /* 0x0000000000007941 */ /* 0x000fea0003800200 */
.L_x_4:
[----:B------:R-:W-:Y:S04]  /*0330*/  BSSY.RECONVERGENT B0, `(.L_x_6) ;  /* 0x000000a000007945 */ /* 0x000fe80003800200 */
        /* <DEDUP_REMOVED lines=9> */
.L_x_7:
[----:B------:R-:W-:Y:S05]  /*03d0*/  BSYNC.RECONVERGENT B0 ;  /* 0x0000000000007941 */ /* 0x000fea0003800200 */
.L_x_6:
[----:B------:R-:W3:Y:S01]  /*03e0*/  LDCU.64 UR4, c[0x0][0x888] ;  /* 0x00011100ff0477ac */ /* 0x000ee20008000a00 */
[----:B------:R-:W-:Y:S02]  /*03f0*/  UISETP.EQ.U32.AND UP1, UPT, UR8, URZ, UPT ;  /* 0x000000ff0800728c */ /* 0x000fe4000bf22070 */
[----:B------:R-:W-:Y:S02]  /*0400*/  UPLOP3.LUT UP3, UPT, UPT, UPT, UPT, 0x80, 0x8 ;  /* 0x000000000008789c */ /* 0x000fe40003f6f070 */
[----:B---3--:R-:W-:-:S04]  /*0410*/  UISETP.NE.U32.AND UP0, UPT, UR4, URZ, UPT ;  /* 0x000000ff0400728c */ /* 0x008fc8000bf05070 */
[----:B------:R-:W-:-:S04]  /*0420*/  UISETP.NE.AND.EX UP0, UPT, UR5, URZ, UPT, UP0 ;  /* 0x000000ff0500728c */ /* 0x000fc8000bf05300 */
[----:B------:R-:W-:-:S04]  /*0430*/  UISETP.EQ.OR.EX UP2, UPT, UR9, URZ, !UP0, UP1 ;  /* 0x000000ff0900728c */ /* 0x000fc8000c742710 */
[----:B------:R-:W-:-:S06]  /*0440*/  UP2UR UR4, UPR, URZ, 0x4 ;  /* 0x00000004ff047883 */ /* 0x000fcc0008000000 */
[----:B------:R-:W-:Y:S01]  /*0450*/  MOV R49, UR4 ;  /* 0x0000000400317c02 */ /* 0x000fe20008000f00 */
[----:B------:R-:W-:Y:S06]  /*0460*/  BRA.U !UP2, `(.L_x_8) ;  /* 0x000000010a207547 */ /* 0x000fec000b800000 */
[----:B------:R-:W-:Y:S01]  /*0470*/  UISETP.NE.U32.AND UP1, UPT, UR8, URZ, UPT ;  /* 0x000000ff0800728c */ /* 0x000fe2000bf25070 */
[----:B-----5:R-:W-:Y:S01]  /*0480*/  FSETP.NEU.AND P0, PT, R27, RZ, PT ;  /* 0x000000ff1b00720b */ /* 0x020fe20003f0d000 */
[----:B------:R-:W-:Y:S02]  /*0490*/  USEL UR4, URZ, 0xffffffff, UP0 ;  /* 0xffffffffff047887 */ /* 0x000fe40008000000 */
[----:B------:R-:W-:-:S10]  /*04a0*/  UISETP.NE.AND.EX UP1, UPT, UR9, URZ, UPT, UP1 ;  /* 0x000000ff0900728c */ /* 0x000fd4000bf25310 */
[----:B------:R-:W-:Y:S01]  /*04b0*/  VOTEU.ANY UP0, P0 ;  /* 0x0000000000ff7886 */ /* 0x000fe20000000100 */
[----:B------:R-:W-:-:S04]  /*04c0*/  @!UP1 USEL UR4, URZ, 0xffffffff, UP0 ;  /* 0xffffffffff049887 */ /* 0x000fc80008000000 */
[----:B------:R-:W-:-:S04]  /*04d0*/  ULOP3.LUT UR4, UR4, 0x1, URZ, 0xc0, !UPT ;  /* 0x0000000104047892 */ /* 0x000fc8000f8ec0ff */
[----:B------:R-:W-:-:S11]  /*04e0*/  UISETP.NE.U32.AND UP3, UPT, UR4, 0x1, UPT ;  /* 0x000000010400788c */ /* 0x000fd6000bf65070 */
.L_x_8:
[----:B-1----:R-:W1:Y:S01]  /*04f0*/  SHFL.IDX PT, R2, R46, RZ, 0x1f ;  /* 0x00001fff2e027589 */ /* 0x002e6200000e0000 */
[----:B------:R-:W-:-:S04]  /*0500*/  UISETP.NE.AND UP0, UPT, UR17, 0x2, UPT ;  /* 0x000000021100788c */ /* 0x000fc8000bf05270 */
[----:B------:R-:W-:Y:S01]  /*0510*/  USEL UR48, URZ, 0x1, UP0 ;  /* 0x00000001ff307887 */ /* 0x000fe20008000000 */
[----:B-1----:R-:W-:-:S13]  /*0520*/  ISETP.NE.AND P0, PT, R2, RZ, PT ;  /* 0x000000ff0200720c */ /* 0x002fda0003f05270 */
[----:B------:R-:W-:Y:S05]  /*0530*/  @P0 BRA `(.L_x_9) ;  /* 0x0000000000cc0947 */ /* 0x000fea0003800000 */
[----:B------:R-:W-:Y:S01]  /*0540*/  ELECT P0, URZ, PT ;  /* 0x0000000000ff782f */ /* 0x000fe20003800000 */
[----:B------:R-:W-:-:S12]  /*0550*/  BSSY.RECONVERGENT B0, `(.L_x_9) ;  /* 0x0000031000007945 */ /* 0x000fd80003800200 */
[----:B------:R-:W-:Y:S05]  /*0560*/  @!P0 BRA `(.L_x_10) ;  /* 0x0000000000bc8947 */ /* 0x000fea0003800000 */
[----:B------:R-:W1:Y:S01]  /*0570*/  S2UR UR4, SR_CgaCtaId ;  /* 0x00000000000479c3 */ /* 0x000e620000008800 */
[----:B------:R-:W-:Y:S01]  /*0580*/  UMOV UR5, 0x400 ;  /* 0x0000040000057882 */ /* 0x000fe20000000000 */
[----:B------:R-:W-:Y:S01]  /*0590*/  UMOV UR8, 0x1 ;  /* 0x0000000100087882 */ /* 0x000fe20000000000 */
[----:B------:R-:W-:Y:S01]  /*05a0*/  UMOV UR6, 0x8 ;  /* 0x0000000800067882 */ /* 0x000fe20000000000 */
[----:B------:R-:W-:-:S04]  /*05b0*/  UIADD3 UR8, UPT, UPT, -UR8, 0x100000, URZ ;  /* 0x0010000008087890 */ /* 0x000fc8000fffe1ff */
[----:B------:R-:W-:Y:S02]  /*05c0*/  USHF.L.U32 UR9, UR8, 0xb, URZ ;  /* 0x0000000b08097899 */ /* 0x000fe400080006ff */
[----:B------:R-:W-:Y:S02]  /*05d0*/  USHF.L.U32 UR8, UR8, 0x1, URZ ;  /* 0x0000000108087899 */ /* 0x000fe400080006ff */
[----:B------:R-:W-:-:S04]  /*05e0*/  UIADD3 UR6, UPT, UPT, -UR6, 0x100000, URZ ;  /* 0x0010000006067890 */ /* 0x000fc8000fffe1ff */
[----:B------:R-:W-:Y:S02]  /*05f0*/  USHF.L.U32 UR7, UR6, 0xb, URZ ;  /* 0x0000000b06077899 */ /* 0x000fe400080006ff */
[----:B------:R-:W-:Y:S02]  /*0600*/  USHF.L.U32 UR6, UR6, 0x1, URZ ;  /* 0x0000000106067899 */ /* 0x000fe400080006ff */
[----:B-1----:R-:W-:Y:S01]  /*0610*/  ULEA UR4, UR4, UR5, 0x18 ;  /* 0x0000000504047291 */ /* 0x002fe2000f8ec0ff */
[----:B------:R-:W1:Y:S11]  /*0620*/  FENCE.VIEW.ASYNC.S ;  /* 0x00000000000073c6 */ /* 0x000e760000000000 */
[----:B-1----:R1:W3:Y:S01]  /*0630*/  SYNCS.EXCH.64 URZ, [UR4], UR8 ;  /* 0x0000000804ff75b2 */ /* 0x0022e20008000100 */
[----:B------:R1:W4:Y:S01]  /*0640*/  SYNCS.EXCH.64 URZ, [UR4+0x88], UR6 ;  /* 0x0000880604ff75b2 */ /* 0x0003220008000100 */
[----:B------:R1:W1:Y:S01]  /*0650*/  SYNCS.EXCH.64 URZ, [UR4+0x8], UR8 ;  /* 0x0000080804ff75b2 */ /* 0x0002620008000100 */
        /* <DEDUP_REMOVED lines=31> */
[----:B---34-:R-:W-:Y:S01]  /*0850*/  NOP ;  /* 0x0000000000007918 */ /* 0x018fe20000000000 */
.L_x_10:
[----:B-1----:R-:W-:Y:S05]  /*0860*/  BSYNC.RECONVERGENT B0 ;  /* 0x0000000000007941 */ /* 0x002fea0003800200 */
.L_x_9:
[----:B------:R-:W1:Y:S01]  /*0870*/  SHFL.IDX PT, R2, R46, RZ, 0x1f ;  /* 0x00001fff2e027589 */ /* 0x000e6200000e0000 */
[----:B------:R-:W-:Y:S01]  /*0880*/  NOP ;  /* 0x0000000000007918 */ /* 0x000fe20000000000 */
[----:B-1----:R-:W-:-:S13]  /*0890*/  ISETP.NE.AND P0, PT, R2, 0x1, PT ;  /* 0x000000010200780c */ /* 0x002fda0003f05270 */
[----:B------:R-:W-:Y:S05]  /*08a0*/  @P0 BRA `(.L_x_11) ;  /* 0x0000000000580947 */ /* 0x000fea0003800000 */
        /* <DEDUP_REMOVED lines=9> */
[----:B------:R-:W-:Y:S01]  /*0940*/  USHF.L.U32 UR6, UR6, 0x1, URZ ;  /* 0x0000000106067899 */ /* 0x000fe200080006ff */
[----:B------:R-:W-:Y:S01]  /*0950*/  ELECT P0, URZ, PT ;  /* 0x0000000000ff782f */ /* 0x000fe20003800000 */
[----:B-1----:R-:W-:Y:S01]  /*0960*/  ULEA UR4, UR4, UR5, 0x18 ;  /* 0x0000000504047291 */ /* 0x002fe2000f8ec0ff */
[----:B------:R-:W1:Y:S11]  /*0970*/  FENCE.VIEW.ASYNC.S ;  /* 0x00000000000073c6 */ /* 0x000e760000000000 */
[----:B-1----:R1:W3:Y:S01]  /*0980*/  SYNCS.EXCH.64 URZ, [UR4+0x110], UR8 ;  /* 0x0001100804ff75b2 */ /* 0x0022e20008000100 */
[----:B------:R1:W4:Y:S01]  /*0990*/  SYNCS.EXCH.64 URZ, [UR4+0x130], UR6 ;  /* 0x0001300604ff75b2 */ /* 0x0003220008000100 */
[----:B------:R1:W1:Y:S01]  /*09a0*/  SYNCS.EXCH.64 URZ, [UR4+0x118], UR8 ;  /* 0x0001180804ff75b2 */ /* 0x0002620008000100 */
[----:B------:R1:W1:Y:S01]  /*09b0*/  SYNCS.EXCH.64 URZ, [UR4+0x138], UR6 ;  /* 0x0001380604ff75b2 */ /* 0x0002620008000100 */
[----:B------:R1:W1:Y:S01]  /*09c0*/  SYNCS.EXCH.64 URZ, [UR4+0x120], UR8 ;  /* 0x0001200804ff75b2 */ /* 0x0002620008000100 */
[----:B------:R1:W1:Y:S01]  /*09d0*/  SYNCS.EXCH.64 URZ, [UR4+0x140], UR6 ;  /* 0x0001400604ff75b2 */ /* 0x0002620008000100 */
[----:B------:R1:W1:Y:S01]  /*09e0*/  SYNCS.EXCH.64 URZ, [UR4+0x128], UR8 ;  /* 0x0001280804ff75b2 */ /* 0x0002620008000100 */
[----:B------:R1:W1:Y:S01]  /*09f0*/  SYNCS.EXCH.64 URZ, [UR4+0x148], UR6 ;  /* 0x0001480604ff75b2 */ /* 0x0002620008000100 */
[----:B------:R-:W-:Y:S01]  /*0a00*/  NOP ;  /* 0x0000000000007918 */ /* 0x000fe20000000000 */
.L_x_11:
[----:B------:R-:W2:Y:S01]  /*0a10*/  SHFL.IDX PT, R2, R46, RZ, 0x1f ;  /* 0x00001fff2e027589 */ /* 0x000ea200000e0000 */
[----:B------:R-:W-:Y:S01]  /*0a20*/  NOP ;  /* 0x0000000000007918 */ /* 0x000fe20000000000 */
[----:B--2---:R-:W-:-:S13]  /*0a30*/  ISETP.NE.AND P0, PT, R2, 0x3, PT ;  /* 0x000000030200780c */ /* 0x004fda0003f05270 */
[----:B------:R-:W-:Y:S05]  /*0a40*/  @P0 BRA `(.L_x_12) ;  /* 0x0000000000300947 */ /* 0x000fea0003800000 */
[----:B-1----:R-:W1:Y:S01]  /*0a50*/  S2UR UR4, SR_CgaCtaId ;  /* 0x00000000000479c3 */ /* 0x002e620000008800 */
[----:B------:R-:W-:Y:S01]  /*0a60*/  UMOV UR6, 0x400 ;  /* 0x0000040000067882 */ /* 0x000fe20000000000 */
[----:B------:R-:W-:Y:S01]  /*0a70*/  UMOV UR5, 0x20 ;  /* 0x0000002000057882 */ /* 0x000fe20000000000 */
[----:B------:R-:W-:Y:S01]  /*0a80*/  ELECT P0, URZ, PT ;  /* 0x0000000000ff782f */ /* 0x000fe20003800000 */
[----:B-1----:R-:W-:Y:S02]  /*0a90*/  ULEA UR6, UR4, UR6, 0x18 ;  /* 0x0000000604067291 */ /* 0x002fe4000f8ec0ff */
[----:B------:R-:W-:-:S04]  /*0aa0*/  UIADD3 UR4, UPT, UPT, -UR5, 0x100000, URZ ;  /* 0x0010000005047890 */ /* 0x000fc8000fffe1ff */
[----:B------:R-:W-:Y:S02]  /*0ab0*/  USHF.L.U32 UR5, UR4, 0xb, URZ ;  /* 0x0000000b04057899 */ /* 0x000fe400080006ff */
[----:B------:R-:W-:Y:S01]  /*0ac0*/  USHF.L.U32 UR4, UR4, 0x1, URZ ;  /* 0x0000000104047899 */ /* 0x000fe200080006ff */
[----:B------:R-:W1:Y:S11]  /*0ad0*/  FENCE.VIEW.ASYNC.S ;  /* 0x00000000000073c6 */ /* 0x000e760000000000 */
[----:B-1----:R2:W1:Y:S01]  /*0ae0*/  SYNCS.EXCH.64 URZ, [UR6+0x150], UR4 ;  /* 0x0001500406ff75b2 */ /* 0x0024620008000100 */
[----:B------:R2:W1:Y:S02]  /*0af0*/  SYNCS.EXCH.64 URZ, [UR6+0x158], UR4 ;  /* 0x0001580406ff75b2 */ /* 0x0004640008000100 */
[----:B--2---:R-:W-:Y:S01]  /*0b00*/  NOP ;  /* 0x0000000000007918 */ /* 0x004fe20000000000 */
.L_x_12:
[----:B------:R-:W2:Y:S01]  /*0b10*/  SHFL.IDX PT, R2, R46, RZ, 0x1f ;  /* 0x00001fff2e027589 */ /* 0x000ea200000e0000 */
[----:B------:R-:W-:Y:S01]  /*0b20*/  NOP ;  /* 0x0000000000007918 */ /* 0x000fe20000000000 */
[----:B--2---:R-:W-:-:S13]  /*0b30*/  ISETP.NE.AND P0, PT, R2, 0x4, PT ;  /* 0x000000040200780c */ /* 0x004fda0003f05270 */
[----:B------:R-:W-:Y:S05]  /*0b40*/  @P0 BRA `(.L_x_13) ;  /* 0x00000000004c0947 */ /* 0x000fea0003800000 */
[----:B-1----:R-:W1:Y:S01]  /*0b50*/  S2UR UR6, SR_CgaCtaId ;  /* 0x00000000000679c3 */ /* 0x002e620000008800 */
[----:B------:R-:W-:Y:S01]  /*0b60*/  UMOV UR4, 0x720 ;  /* 0x0000072000047882 */ /* 0x000fe20000000000 */
[----:B------:R-:W-:Y:S01]  /*0b70*/  UMOV UR5, 0x400 ;  /* 0x0000040000057882 */ /* 0x000fe20000000000 */
[----:B------:R-:W-:Y:S01]  /*0b80*/  USEL UR4, UR4, 0x620, UP3 ;  /* 0x0000062004047887 */ /* 0x000fe20009800000 */
[----:B------:R-:W-:Y:S01]  /*0b90*/  UMOV UR8, 0x1 ;  /* 0x0000000100087882 */ /* 0x000fe20000000000 */
[----:B------:R-:W-:Y:S01]  /*0ba0*/  ELECT P0, URZ, PT ;  /* 0x0000000000ff782f */ /* 0x000fe20003800000 */
[----:B------:R-:W-:-:S04]  /*0bb0*/  UIADD3 UR8, UPT, UPT, -UR8, 0x100000, URZ ;  /* 0x0010000008087890 */ /* 0x000fc8000fffe1ff */
[----:B------:R-:W-:Y:S02]  /*0bc0*/  USHF.L.U32 UR9, UR8, 0xb, URZ ;  /* 0x0000000b08097899 */ /* 0x000fe400080006ff */
[----:B------:R-:W-:Y:S02]  /*0bd0*/  USHF.L.U32 UR8, UR8, 0x1, URZ ;  /* 0x0000000108087899 */ /* 0x000fe400080006ff */
[----:B-1----:R-:W-:Y:S02]  /*0be0*/  ULEA UR6, UR6, UR5, 0x18 ;  /* 0x0000000506067291 */ /* 0x002fe4000f8ec0ff */
[----:B------:R-:W-:-:S04]  /*0bf0*/  UIADD3 UR4, UPT, UPT, -UR4, 0x100000, URZ ;  /* 0x0010000004047890 */ /* 0x000fc8000fffe1ff */
[----:B------:R-:W-:Y:S02]  /*0c00*/  USHF.L.U32 UR5, UR4, 0xb, URZ ;  /* 0x0000000b04057899 */ /* 0x000fe400080006ff */
[----:B------:R-:W-:Y:S01]  /*0c10*/  USHF.L.U32 UR4, UR4, 0x1, URZ ;  /* 0x0000000104047899 */ /* 0x000fe200080006ff */
[----:B------:R-:W1:Y:S03]  /*0c20*/  FENCE.VIEW.ASYNC.S ;  /* 0x00000000000073c6 */ /* 0x000e660000000000 */
[----:B-1----:R2:W1:Y:S08]  /*0c30*/  SYNCS.EXCH.64 URZ, [UR6+0x160], UR8 ;  /* 0x0001600806ff75b2 */ /* 0x0024700008000100 */
[----:B------:R2:W1:Y:S01]  /*0c40*/  SYNCS.EXCH.64 URZ, [UR6+0x170], UR4 ;  /* 0x0001700406ff75b2 */ /* 0x0004620008000100 */
[----:B------:R2:W1:Y:S01]  /*0c50*/  SYNCS.EXCH.64 URZ, [UR6+0x168], UR8 ;  /* 0x0001680806ff75b2 */ /* 0x0004620008000100 */
[----:B------:R2:W1:Y:S02]  /*0c60*/  SYNCS.EXCH.64 URZ, [UR6+0x178], UR4 ;  /* 0x0001780406ff75b2 */ /* 0x0004640008000100 */
[----:B--2---:R-:W-:Y:S01]  /*0c70*/  NOP ;  /* 0x0000000000007918 */ /* 0x004fe20000000000 */
.L_x_13:
[----:B------:R-:W2:Y:S01]  /*0c80*/  SHFL.IDX PT, R2, R46, RZ, 0x1f ;  /* 0x00001fff2e027589 */ /* 0x000ea200000e0000 */
[----:B------:R-:W-:Y:S01]  /*0c90*/  NOP ;  /* 0x0000000000007918 */ /* 0x000fe20000000000 */
[----:B--2---:R-:W-:-:S13]  /*0ca0*/  ISETP.NE.AND P0, PT, R2, 0x5, PT ;  /* 0x000000050200780c */ /* 0x004fda0003f05270 */
[----:B------:R-:W-:Y:S05]  /*0cb0*/  @P0 BRA `(.L_x_14) ;  /* 0x0000000000580947 */ /* 0x000fea0003800000 */
[----:B-1----:R-:W1:Y:S01]  /*0cc0*/  S2UR UR4, SR_CgaCtaId ;  /* 0x00000000000479c3 */ /* 0x002e620000008800 */
        /* <DEDUP_REMOVED lines=12> */
[----:B-1----:R2:W1:Y:S01]  /*0d90*/  SYNCS.EXCH.64 URZ, [UR4+0x180], UR8 ;  /* 0x0001800804ff75b2 */ /* 0x0024620008000100 */
[----:B------:R2:W1:Y:S01]  /*0da0*/  SYNCS.EXCH.64 URZ, [UR4+0x1a0], UR6 ;  /* 0x0001a00604ff75b2 */ /* 0x0004620008000100 */
[----:B------:R2:W1:Y:S01]  /*0db0*/  SYNCS.EXCH.64 URZ, [UR4+0x188], UR8 ;  /* 0x0001880804ff75b2 */ /* 0x0004620008000100 */
[----:B------:R2:W1:Y:S01]  /*0dc0*/  SYNCS.EXCH.64 URZ, [UR4+0x1a8], UR6 ;  /* 0x0001a80604ff75b2 */ /* 0x0004620008000100 */
[----:B------:R2:W1:Y:S01]  /*0dd0*/  SYNCS.EXCH.64 URZ, [UR4+0x190], UR8 ;  /* 0x0001900804ff75b2 */ /* 0x0004620008000100 */
[----:B------:R2:W1:Y:S01]  /*0de0*/  SYNCS.EXCH.64 URZ, [UR4+0x1b0], UR6 ;  /* 0x0001b00604ff75b2 */ /* 0x0004620008000100 */
[----:B------:R2:W1:Y:S01]  /*0df0*/  SYNCS.EXCH.64 URZ, [UR4+0x198], UR8 ;  /* 0x0001980804ff75b2 */ /* 0x0004620008000100 */
[----:B------:R2:W1:Y:S02]  /*0e00*/  SYNCS.EXCH.64 URZ, [UR4+0x1b8], UR6 ;  /* 0x0001b80604ff75b2 */ /* 0x0004640008000100 */
[----:B--2---:R-:W-:Y:S01]  /*0e10*/  NOP ;  /* 0x0000000000007918 */ /* 0x004fe20000000000 */
.L_x_14:
[----:B------:R-:W2:Y:S01]  /*0e20*/  SHFL.IDX PT, R2, R46, RZ, 0x1f ;  /* 0x00001fff2e027589 */ /* 0x000ea200000e0000 */
[----:B------:R-:W-:Y:S01]  /*0e30*/  NOP ;  /* 0x0000000000007918 */ /* 0x000fe20000000000 */
[----:B--2---:R-:W-:-:S13]  /*0e40*/  ISETP.NE.AND P0, PT, R2, 0x3, PT ;  /* 0x000000030200780c */ /* 0x004fda0003f05270 */
[----:B------:R-:W-:Y:S05]  /*0e50*/  @P0 BRA `(.L_x_15) ;  /* 0x0000000000380947 */ /* 0x000fea0003800000 */
[----:B------:R-:W2:Y:S01]  /*0e60*/  S2UR UR5, SR_CgaCtaId ;  /* 0x00000000000579c3 */ /* 0x000ea20000008800 */
[----:B-1----:R-:W-:Y:S01]  /*0e70*/  UMOV UR4, 0x400 ;  /* 0x0000040000047882 */ /* 0x002fe20000000000 */
[----:B------:R-:W-:Y:S01]  /*0e80*/  UMOV UR6, 0x20 ;  /* 0x0000002000067882 */ /* 0x000fe20000000000 */
[----:B------:R-:W-:Y:S01]  /*0e90*/  ELECT P0, URZ, PT ;  /* 0x0000000000ff782f */ /* 0x000fe20003800000 */
[----:B------:R-:W-:-:S04]  /*0ea0*/  UIADD3 UR6, UPT, UPT, -UR6, 0x100000, URZ ;  /* 0x0010000006067890 */ /* 0x000fc8000fffe1ff */
[----:B------:R-:W-:Y:S02]  /*0eb0*/  USHF.L.U32 UR7, UR6, 0xb, URZ ;  /* 0x0000000b06077899 */ /* 0x000fe400080006ff */
[----:B------:R-:W-:Y:S02]  /*0ec0*/  USHF.L.U32 UR6, UR6, 0x1, URZ ;  /* 0x0000000106067899 */ /* 0x000fe400080006ff */
[----:B--2---:R-:W-:Y:S01]  /*0ed0*/  ULEA UR4, UR5, UR4, 0x18 ;  /* 0x0000000405047291 */ /* 0x004fe2000f8ec0ff */
[----:B------:R-:W1:Y:S11]  /*0ee0*/  FENCE.VIEW.ASYNC.S ;  /* 0x00000000000073c6 */ /* 0x000e760000000000 */
[----:B-1----:R2:W1:Y:S01]  /*0ef0*/  SYNCS.EXCH.64 URZ, [UR4+0x1c0], UR6 ;  /* 0x0001c00604ff75b2 */ /* 0x0024620008000100 */
[----:B------:R2:W1:Y:S01]  /*0f00*/  SYNCS.EXCH.64 URZ, [UR4+0x1d0], UR6 ;  /* 0x0001d00604ff75b2 */ /* 0x0004620008000100 */
[----:B------:R2:W1:Y:S01]  /*0f10*/  SYNCS.EXCH.64 URZ, [UR4+0x1c8], UR6 ;  /* 0x0001c80604ff75b2 */ /* 0x0004620008000100 */
[----:B------:R2:W1:Y:S02]  /*0f20*/  SYNCS.EXCH.64 URZ, [UR4+0x1d8], UR6 ;  /* 0x0001d80604ff75b2 */ /* 0x0004640008000100 */
[----:B--2---:R-:W-:Y:S01]  /*0f30*/  NOP ;  /* 0x0000000000007918 */ /* 0x004fe20000000000 */
.L_x_15:
[----:B-1----:R-:W1:Y:S01]  /*0f40*/  LDCU UR4, c[0x0][0x36c] ;  /* 0x00006d80ff0477ac */ /* 0x002e620008000800 */
[----:B------:R-:W-:Y:S01]  /*0f50*/  ISETP.NE.OR P3, PT, R0, 0x2, !P3 ;  /* 0x000000020000780c */ /* 0x000fe20005f65670 */
[----:B------:R-:W-:Y:S01]  /*0f60*/  NOP ;  /* 0x0000000000007918 */ /* 0x000fe20000000000 */
[----:B------:R-:W-:Y:S01]  /*0f70*/  LOP3.LUT R0, R57, 0x1f, RZ, 0xc0, !PT ;  /* 0x0000001f39007812 */ /* 0x000fe200078ec0ff */
[----:B------:R-:W-:Y:S02]  /*0f80*/  UISETP.NE.AND UP4, UPT, UR17, URZ, UPT ;  /* 0x000000ff1100728c */ /* 0x000fe4000bf85270 */
[----:B-1----:R-:W-:-:S09]  /*0f90*/  UISETP.EQ.U32.AND UP5, UPT, UR4, 0x1, UPT ;  /* 0x000000010400788c */ /* 0x002fd2000bfa2070 */
[----:B------:R-:W-:Y:S05]  /*0fa0*/  BRA.U !UP5, `(.L_x_16) ;  /* 0x000000010d087547 */ /* 0x000fea000b800000 */
[----:B---34-:R-:W-:Y:S01]  /*0fb0*/  UCGABAR_ARV ;  /* 0x00000000000079c7 */ /* 0x018fe20008000000 */
[----:B------:R-:W-:Y:S05]  /*0fc0*/  BRA `(.L_x_17) ;  /* 0x0000000000047947 */ /* 0x000fea0003800000 */
.L_x_16:
[----:B---34-:R-:W-:Y:S01]  /*0fd0*/  NOP ;  /* 0x0000000000007918 */ /* 0x018fe20000000000 */
.L_x_17:
[----:B------:R-:W1:Y:S01]  /*0fe0*/  S2UR UR8, SR_CTAID.X ;  /* 0x00000000000879c3 */ /* 0x000e620000002500 */
[----:B------:R-:W-:-:S05]  /*0ff0*/  CS2R.32 R48, SR_CgaSize ;  /* 0x0000000000307805 */ /* 0x000fca0000008a00 */
[----:B------:R-:W-:-:S05]  /*1000*/  IMAD R48, R48, -0xa0, RZ ;  /* 0xffffff6030307824 */ /* 0x000fca00078e02ff */
[----:B------:R-:W-:-:S14]  /*1010*/  R2UR UR5, R48 ;  /* 0x00000000300572ca */ /* 0x000fdc00000e0000 */
[----:B------:R-:W2:Y:S01]  /*1020*/  LDCU UR5, c[0x0][UR5+0x2b0] ;  /* 0x00005600050577ac */ /* 0x000ea20008000800 */
[----:B------:R-:W-:-:S05]  /*1030*/  CS2R.32 R48, SR_CgaSize ;  /* 0x0000000000307805 */ /* 0x000fca0000008a00 */
[----:B------:R-:W-:-:S05]  /*1040*/  IMAD R48, R48, -0xa0, RZ ;  /* 0xffffff6030307824 */ /* 0x000fca00078e02ff */
[----:B------:R-:W-:-:S14]  /*1050*/  R2UR UR4, R48 ;  /* 0x00000000300472ca */ /* 0x000fdc00000e0000 */
[----:B------:R-:W3:Y:S01]  /*1060*/  LDCU UR4, c[0x0][UR4+0x2b4] ;  /* 0x00005680040477ac */ /* 0x000ee20008000800 */
[----:B------:R-:W4:Y:S01]  /*1070*/  S2UR UR7, SR_CTAID.Y ;  /* 0x00000000000779c3 */ /* 0x000f220000002600 */
[----:B------:R-:W-:-:S05]  /*1080*/  CS2R.32 R48, SR_CgaSize ;  /* 0x0000000000307805 */ /* 0x000fca0000008a00 */
[----:B------:R-:W-:-:S05]  /*1090*/  IMAD R48, R48, -0xa0, RZ ;  /* 0xffffff6030307824 */ /* 0x000fca00078e02ff */
[----:B------:R-:W-:-:S14]  /*10a0*/  R2UR UR9, R48 ;  /* 0x00000000300972ca */ /* 0x000fdc00000e0000 */
[----:B------:R-:W3:Y:S01]  /*10b0*/  LDCU UR9, c[0x0][UR9+0x2a0] ;  /* 0x00005400090977ac */ /* 0x000ee20008000800 */
[----:B------:R-:W-:-:S05]  /*10c0*/  CS2R.32 R48, SR_CgaSize ;  /* 0x0000000000307805 */ /* 0x000fca0000008a00 */
[----:B------:R-:W-:-:S05]  /*10d0*/  IMAD R48, R48, -0xa0, RZ ;  /* 0xffffff6030307824 */ /* 0x000fca00078e02ff */
[----:B------:R-:W-:-:S14]  /*10e0*/  R2UR UR10, R48 ;  /* 0x00000000300a72ca */ /* 0x000fdc00000e0000 */
[----:B------:R-:W3:Y:S01]  /*10f0*/  LDCU UR10, c[0x0][UR10+0x2a4] ;  /* 0x000054800a0a77ac */ /* 0x000ee20008000800 */
[----:B------:R-:W3:Y:S01]  /*1100*/  S2UR UR11, SR_CgaCtaId ;  /* 0x00000000000b79c3 */ /* 0x000ee20000008800 */
[----:B------:R-:W3:Y:S01]  /*1110*/  LDCU UR21, c[0x0][0xb24] ;  /* 0x00016480ff1577ac */ /* 0x000ee20008000800 */
[----:B------:R-:W3:Y:S01]  /*1120*/  LDCU UR42, c[0x0][0xb24] ;  /* 0x00016480ff2a77ac */ /* 0x000ee20008000800 */
[----:B-1----:R-:W-:-:S05]  /*1130*/  I2FP.F32.U32 R3, UR8 ;  /* 0x0000000800037c45 */ /* 0x002fca0008201000 */
[----:B------:R-:W1:Y:S01]  /*1140*/  S2UR UR36, SR_CTAID.Z ;  /* 0x00000000002479c3 */ /* 0x000e620000002700 */
[----:B------:R-:W1:Y:S01]  /*1150*/  LDCU UR27, c[0x0][0xb30] ;  /* 0x00016600ff1b77ac */ /* 0x000e620008000800 */
[----:B--2---:R-:W-:Y:S01]  /*1160*/  FMUL R3, R3, UR5 ;  /* 0x0000000503037c20 */ /* 0x004fe20008400000 */
[----:B------:R-:W-:Y:S01]  /*1170*/  UMOV UR16, UR8 ;  /* 0x0000000800107c82 */ /* 0x000fe20008000000 */
[----:B----4-:R-:W-:Y:S01]  /*1180*/  I2FP.F32.U32 R2, UR7 ;  /* 0x0000000700027c45 */ /* 0x010fe20008201000 */
[----:B------:R-:W-:-:S03]  /*1190*/  UMOV UR20, UR7 ;  /* 0x0000000700147c82 */ /* 0x000fc60008000000 */
[----:B------:R-:W2:Y:S01]  /*11a0*/  F2I.U32.TRUNC.NTZ R3, R3 ;  /* 0x0000000300037305 */ /* 0x000ea2000020f000 */
[----:B---3--:R-:W-:Y:S01]  /*11b0*/  UISETP.GE.AND UP2, UPT, UR21, 0x1, UPT ;  /* 0x000000011500788c */ /* 0x008fe2000bf46270 */
[----:B------:R-:W-:Y:S01]  /*11c0*/  FMUL R2, R2, UR4 ;  /* 0x0000000402027c20 */ /* 0x000fe20008400000 */
[----:B------:R-:W-:-:S05]  /*11d0*/  USHF.L.U32 UR28, UR11, 0x8, URZ ;  /* 0x000000080b1c7899 */ /* 0x000fca00080006ff */
[----:B------:R-:W3:Y:S01]  /*11e0*/  F2I.U32.TRUNC.NTZ R2, R2 ;  /* 0x0000000200027305 */ /* 0x000ee2000020f000 */
[----:B--2---:R-:W-:Y:S02]  /*11f0*/  R2UR UR4, R3 ;  /* 0x00000000030472ca */ /* 0x004fe400000e0000 */
[----:B---3--:R-:W-:Y:S02]  /*1200*/  R2UR UR6, R2 ;  /* 0x00000000020672ca */ /* 0x008fe400000e0000 */
[----:B------:R-:W-:-:S09]  /*1210*/  PRMT R2, RZ, 0x7610, R2 ;  /* 0x00007610ff027816 */ /* 0x000fd20000000002 */
[----:B------:R-:W-:-:S04]  /*1220*/  UIADD3 UR5, UPT, UPT, -UR4, URZ, URZ ;  /* 0x000000ff04057290 */ /* 0x000fc8000fffe1ff */
[----:B------:R-:W-:Y:S02]  /*1230*/  UIMAD UR5, UR9, UR5, UR8 ;  /* 0x00000005090572a4 */ /* 0x000fe4000f8e0208 */
[----:B------:R-:W-:-:S04]  /*1240*/  UIADD3 UR4, UPT, UPT, -UR6, URZ, URZ ;  /* 0x000000ff06047290 */ /* 0x000fc8000fffe1ff */
[----:B------:R-:W-:Y:S01]  /*1250*/  IMAD.U32 R48, RZ, RZ, UR5 ;  /* 0x00000005ff307e24 */ /* 0x000fe2000f8e00ff */
[----:B------:R-:W-:-:S06]  /*1260*/  UIMAD UR4, UR10, UR4, UR7 ;  /* 0x000000040a0472a4 */ /* 0x000fcc000f8e0207 */
[----:B------:R-:W-:Y:S01]  /*1270*/  IMAD.U32 R47, RZ, RZ, UR4 ;  /* 0x00000004ff2f7e24 */ /* 0x000fe2000f8e00ff */
[----:B-1----:R-:W-:Y:S06]  /*1280*/  BRA.U UP4, `(.L_x_18) ;  /* 0x0000000104807547 */ /* 0x002fec000b800000 */
[----:B------:R-:W-:Y:S02]  /*1290*/  R2UR UR9, R47 ;  /* 0x000000002f0972ca */ /* 0x000fe400000e0000 */
[----:B------:R-:W-:-:S11]  /*12a0*/  R2UR UR8, R48 ;  /* 0x00000000300872ca */ /* 0x000fd600000e0000 */
[----:B------:R-:W-:Y:S02]  /*12b0*/  UISETP.NE.AND UP0, UPT, UR9, 0x1, UPT ;  /* 0x000000010900788c */ /* 0x000fe4000bf05270 */
[----:B------:R-:W-:Y:S02]  /*12c0*/  UISETP.NE.AND UP1, UPT, UR9, 0x2, UPT ;  /* 0x000000020900788c */ /* 0x000fe4000bf25270 */
[----:B------:R-:W-:Y:S02]  /*12d0*/  USEL UR5, URZ, 0x2, UP0 ;  /* 0x00000002ff057887 */ /* 0x000fe40008000000 */
[----:B------:R-:W-:Y:S02]  /*12e0*/  UISETP.NE.AND UP0, UPT, UR9, 0x3, UPT ;  /* 0x000000030900788c */ /* 0x000fe4000bf05270 */
[----:B------:R-:W-:Y:S02]  /*12f0*/  USEL UR4, URZ, 0x4, UP1 ;  /* 0x00000004ff047887 */ /* 0x000fe40008800000 */
[----:B------:R-:W-:-:S02]  /*1300*/  UISETP.NE.AND UP1, UPT, UR9, 0x4, UPT ;  /* 0x000000040900788c */ /* 0x000fc4000bf25270 */
[----:B------:R-:W-:Y:S02]  /*1310*/  USEL UR7, URZ, 0x8, UP0 ;  /* 0x00000008ff077887 */ /* 0x000fe40008000000 */
[----:B------:R-:W-:Y:S02]  /*1320*/  UISETP.NE.AND UP0, UPT, UR9, 0x5, UPT ;  /* 0x000000050900788c */ /* 0x000fe4000bf05270 */
[----:B------:R-:W-:Y:S02]  /*1330*/  USEL UR6, URZ, 0x10, UP1 ;  /* 0x00000010ff067887 */ /* 0x000fe40008800000 */
[----:B------:R-:W-:Y:S02]  /*1340*/  UISETP.NE.AND UP1, UPT, UR9, 0x6, UPT ;  /* 0x000000060900788c */ /* 0x000fe4000bf25270 */
[----:B------:R-:W-:Y:S02]  /*1350*/  USEL UR11, URZ, 0x20, UP0 ;  /* 0x00000020ff0b7887 */ /* 0x000fe40008000000 */
[----:B------:R-:W-:-:S02]  /*1360*/  UISETP.NE.AND UP0, UPT, UR9, 0x7, UPT ;  /* 0x000000070900788c */ /* 0x000fc4000bf05270 */
[----:B------:R-:W-:Y:S02]  /*1370*/  USEL UR12, URZ, 0x40, UP1 ;  /* 0x00000040ff0c7887 */ /* 0x000fe40008800000 */
[----:B------:R-:W-:Y:S02]  /*1380*/  UISETP.NE.AND UP1, UPT, UR9, URZ, UPT ;  /* 0x000000ff0900728c */ /* 0x000fe4000bf25270 */
[----:B------:R-:W-:Y:S02]  /*1390*/  USEL UR13, URZ, 0x80, UP0 ;  /* 0x00000080ff0d7887 */ /* 0x000fe40008000000 */
[----:B------:R-:W-:Y:S02]  /*13a0*/  UISETP.NE.AND UP0, UPT, UR8, URZ, UPT ;  /* 0x000000ff0800728c */ /* 0x000fe4000bf05270 */
[----:B------:R-:W-:Y:S02]  /*13b0*/  UISETP.EQ.OR UP1, UPT, UR8, URZ, !UP1 ;  /* 0x000000ff0800728c */ /* 0x000fe4000cf22670 */
[----:B------:R-:W-:-:S02]  /*13c0*/  USEL UR9, UR5, 0x2, UP0 ;  /* 0x0000000205097887 */ /* 0x000fc40008000000 */
[----:B------:R-:W-:Y:S02]  /*13d0*/  USEL UR4, UR4, 0x4, UP0 ;  /* 0x0000000404047887 */ /* 0x000fe40008000000 */
[----:B------:R-:W-:Y:S02]  /*13e0*/  USEL UR5, URZ, 0x1, !UP1 ;  /* 0x00000001ff057887 */ /* 0x000fe4000c800000 */
[----:B------:R-:W-:Y:S02]  /*13f0*/  USEL UR10, UR7, 0x8, UP0 ;  /* 0x00000008070a7887 */ /* 0x000fe40008000000 */
[----:B------:R-:W-:Y:S02]  /*1400*/  USEL UR8, UR6, 0x10, UP0 ;  /* 0x0000001006087887 */ /* 0x000fe40008000000 */
[----:B------:R-:W-:Y:S02]  /*1410*/  UIADD3 UR4, UPT, UPT, UR4, UR9, UR5 ;  /* 0x0000000904047290 */ /* 0x000fe4000fffe005 */
[----:B------:R-:W-:-:S02]  /*1420*/  USEL UR7, UR11, 0x20, UP0 ;  /* 0x000000200b077887 */ /* 0x000fc40008000000 */
[----:B------:R-:W-:Y:S02]  /*1430*/  USEL UR6, UR12, 0x40, UP0 ;  /* 0x000000400c067887 */ /* 0x000fe40008000000 */
[----:B------:R-:W-:Y:S02]  /*1440*/  UIADD3 UR4, UPT, UPT, UR8, UR10, UR4 ;  /* 0x0000000a08047290 */ /* 0x000fe4000fffe004 */
[----:B------:R-:W-:Y:S02]  /*1450*/  USEL UR5, UR13, 0x80, UP0 ;  /* 0x000000800d057887 */ /* 0x000fe40008000000 */
[----:B------:R-:W-:-:S04]  /*1460*/  UIADD3 UR4, UPT, UPT, UR6, UR7, UR4 ;  /* 0x0000000706047290 */ /* 0x000fc8000fffe004 */
[----:B------:R-:W-:-:S06]  /*1470*/  UIADD3 UR4, UPT, UPT, UR4, UR5, URZ ;  /* 0x0000000504047290 */ /* 0x000fcc000fffe0ff */
[----:B------:R-:W-:Y:S02]  /*1480*/  IMAD.U32 R2, RZ, RZ, UR4 ;  /* 0x00000004ff027e24 */ /* 0x000fe4000f8e00ff */
.L_x_18:
[----:B------:R-:W-:Y:S05]  /*1490*/  BRA.U !UP2, `(.L_x_19) ;  /* 0x000000010ad47547 */ /* 0x000fea000b800000 */
[----:B------:R-:W1:Y:S01]  /*14a0*/  LDCU.128 UR12, c[0x0][0xb10] ;  /* 0x00016200ff0c77ac */ /* 0x000e620008000c00 */
[----:B------:R-:W2:Y:S01]  /*14b0*/  LDCU UR6, c[0x0][0x370] ;  /* 0x00006e00ff0677ac */ /* 0x000ea20008000800 */
[----:B------:R-:W3:Y:S01]  /*14c0*/  LDCU UR5, c[0x0][0x374] ;  /* 0x00006e80ff0577ac */ /* 0x000ee20008000800 */
[----:B------:R-:W4:Y:S01]  /*14d0*/  LDCU UR26, c[0x0][0xb0c] ;  /* 0x00016180ff1a77ac */ /* 0x000f220008000800 */
[----:B------:R-:W4:Y:S01]  /*14e0*/  LDCU UR4, c[0x0][0xb20] ;  /* 0x00016400ff0477ac */ /* 0x000f220008000800 */
[----:B------:R-:W4:Y:S01]  /*14f0*/  LDCU.64 UR8, c[0x0][0xb28] ;  /* 0x00016500ff0877ac */ /* 0x000f220008000a00 */
[----:B-1----:R-:W-:Y:S02]  /*1500*/  UISETP.NE.AND UP0, UPT, UR14, 0x1, UPT ;  /* 0x000000010e00788c */ /* 0x002fe4000bf05270 */
[----:B---3--:R-:W-:Y:S02]  /*1510*/  UIMAD.WIDE.U32 UR10, UR5, UR15, URZ ;  /* 0x0000000f050a72a5 */ /* 0x008fe4000f8e00ff */
[----:B--2---:R-:W-:-:S02]  /*1520*/  UIMAD.WIDE.U32 UR22, UR6, UR12, URZ ;  /* 0x0000000c061672a5 */ /* 0x004fc4000f8e00ff */
[----:B----4-:R-:W-:Y:S02]  /*1530*/  UISETP.NE.AND UP1, UPT, UR26, 0x1, UPT ;  /* 0x000000011a00788c */ /* 0x010fe4000bf25270 */
[----:B------:R-:W-:Y:S01]  /*1540*/  UISETP.NE.AND UP2, UPT, UR21, 0x1, UPT ;  /* 0x000000011500788c */ /* 0x000fe2000bf45270 */
[----:B------:R-:W-:Y:S02]  /*1550*/  UMOV UR10, UR11 ;  /* 0x0000000b000a7c82 */ /* 0x000fe40008000000 */
[----:B------:R-:W-:Y:S01]  /*1560*/  UMOV UR22, UR23 ;  /* 0x0000001700167c82 */ /* 0x000fe20008000000 */
[----:B------:R-:W-:Y:S02]  /*1570*/  @UP0 USHF.R.U32.HI UR5, URZ, UR4, UR10 ;  /* 0x00000004ff050299 */ /* 0x000fe4000801160a */
[----:B------:R-:W-:Y:S02]  /*1580*/  UIMAD.WIDE.U32 UR24, UR20, UR15, URZ ;  /* 0x0000000f141872a5 */ /* 0x000fe4000f8e00ff */
[----:B------:R-:W-:-:S02]  /*1590*/  UIMAD.WIDE.U32 UR10, UR5, UR8, URZ ;  /* 0x00000008050a72a5 */ /* 0x000fc4000f8e00ff */
[----:B------:R-:W-:Y:S02]  /*15a0*/  @UP1 USHF.R.U32.HI UR6, URZ, UR13, UR22 ;  /* 0x0000000dff061299 */ /* 0x000fe40008011616 */
[----:B------:R-:W-:Y:S02]  /*15b0*/  UIMAD.WIDE.U32 UR18, UR16, UR12, URZ ;  /* 0x0000000c101272a5 */ /* 0x000fe4000f8e00ff */
[----:B------:R-:W-:Y:S01]  /*15c0*/  UIMAD.WIDE.U32 UR22, UR6, UR8, URZ ;  /* 0x00000008061672a5 */ /* 0x000fe2000f8e00ff */
[----:B------:R-:W-:Y:S01]  /*15d0*/  UMOV UR24, UR25 ;  /* 0x0000001900187c82 */ /* 0x000fe20008000000 */
[----:B------:R-:W-:Y:S01]  /*15e0*/  UMOV UR10, UR11 ;  /* 0x0000000b000a7c82 */ /* 0x000fe20008000000 */
[----:B------:R-:W-:Y:S02]  /*15f0*/  USHF.R.U32.HI UR24, URZ, UR4, UR24 ;  /* 0x00000004ff187299 */ /* 0x000fe40008011618 */
[----:B------:R-:W-:Y:S02]  /*1600*/  @UP2 USHF.R.U32.HI UR5, URZ, UR9, UR10 ;  /* 0x00000009ff052299 */ /* 0x000fe4000801160a */
[----:B------:R-:W-:Y:S01]  /*1610*/  UMOV UR7, UR23 ;  /* 0x0000001700077c82 */ /* 0x000fe20008000000 */
[----:B------:R-:W-:Y:S01]  /*1620*/  UMOV UR18, UR19 ;  /* 0x0000001300127c82 */ /* 0x000fe20008000000 */
[----:B------:R-:W-:-:S02]  /*1630*/  @UP2 USHF.R.U32.HI UR6, URZ, UR9, UR7 ;  /* 0x00000009ff062299 */ /* 0x000fc40008011607 */
[----:B------:R-:W-:Y:S02]  /*1640*/  USHF.R.U32.HI UR18, URZ, UR13, UR18 ;  /* 0x0000000dff127299 */ /* 0x000fe40008011612 */
[----:B------:R-:W-:Y:S02]  /*1650*/  USEL UR4, UR20, UR24, !UP0 ;  /* 0x0000001814047287 */ /* 0x000fe4000c000000 */
[----:B------:R-:W-:Y:S02]  /*1660*/  UIMAD UR7, UR5, UR21, URZ ;  /* 0x00000015050772a4 */ /* 0x000fe4000f8e02ff */
[----:B------:R-:W-:Y:S02]  /*1670*/  USEL UR5, UR16, UR18, !UP1 ;  /* 0x0000001210057287 */ /* 0x000fe4000c800000 */
[----:B------:R-:W-:Y:S02]  /*1680*/  UIMAD UR12, UR6, UR21, URZ ;  /* 0x00000015060c72a4 */ /* 0x000fe4000f8e02ff */
[----:B------:R-:W-:-:S02]  /*1690*/  UISETP.GE.AND UP0, UPT, UR4, UR7, UPT ;  /* 0x000000070400728c */ /* 0x000fc4000bf06270 */
[----:B------:R-:W-:Y:S02]  /*16a0*/  UIMAD.WIDE.U32 UR10, UR4, UR8, URZ ;  /* 0x00000008040a72a5 */ /* 0x000fe4000f8e00ff */
[----:B------:R-:W-:Y:S02]  /*16b0*/  UISETP.GE.OR UP0, UPT, UR5, UR12, UP0 ;  /* 0x0000000c0500728c */ /* 0x000fe40008706670 */
[----:B------:R-:W-:Y:S02]  /*16c0*/  UIMAD.WIDE.U32 UR12, UR5, UR8, URZ ;  /* 0x00000008050c72a5 */ /* 0x000fe4000f8e00ff */
[----:B------:R-:W-:Y:S01]  /*16d0*/  UIADD3 UR10, UPT, UPT, -UR4, URZ, URZ ;  /* 0x000000ff040a7290 */ /* 0x000fe2000fffe1ff */
[----:B------:R-:W-:Y:S01]  /*16e0*/  UMOV UR8, UR11 ;  /* 0x0000000b00087c82 */ /* 0x000fe20008000000 */
[----:B------:R-:W-:Y:S02]  /*16f0*/  UIADD3 UR11, UPT, UPT, -UR5, URZ, URZ ;  /* 0x000000ff050b7290 */ /* 0x000fe4000fffe1ff */
[----:B------:R-:W-:-:S03]  /*1700*/  USHF.R.U32.HI UR8, URZ, UR9, UR8 ;  /* 0x00000009ff087299 */ /* 0x000fc60008011608 */
[----:B------:R-:W-:Y:S01]  /*1710*/  @!UP0 UMOV UR7, UR13 ;  /* 0x0000000d00078c82 */ /* 0x000fe20008000000 */
[----:B------:R-:W-:Y:S02]  /*1720*/  UIMAD UR20, UR14, UR10, UR20 ;  /* 0x0000000a0e1472a4 */ /* 0x000fe4000f8e0214 */
[----:B------:R-:W-:Y:S02]  /*1730*/  USEL UR8, UR4, UR8, !UP2 ;  /* 0x0000000804087287 */ /* 0x000fe4000d000000 */
[----:B------:R-:W-:Y:S02]  /*1740*/  @!UP0 USHF.R.U32.HI UR7, URZ, UR9, UR7 ;  /* 0x00000009ff078299 */ /* 0x000fe40008011607 */
[----:B------:R-:W-:Y:S02]  /*1750*/  UIADD3 UR9, UPT, UPT, -UR8, URZ, URZ ;  /* 0x000000ff08097290 */ /* 0x000fe4000fffe1ff */
[----:B------:R-:W-:Y:S02]  /*1760*/  @!UP0 USEL UR7, UR5, UR7, !UP2 ;  /* 0x0000000705078287 */ /* 0x000fe4000d000000 */
[----:B------:R-:W-:-:S02]  /*1770*/  UIMAD UR9, UR21, UR9, UR4 ;  /* 0x00000009150972a4 */ /* 0x000fc4000f8e0204 */
[----:B------:R-:W-:Y:S02]  /*1780*/  @!UP0 UIADD3 UR8, UPT, UPT, UR8, -UR7, URZ ;  /* 0x8000000708088290 */ /* 0x000fe4000fffe0ff */
[----:B------:R-:W-:Y:S02]  /*1790*/  @!UP0 UIMAD UR6, UR9, UR6, UR7 ;  /* 0x00000006090682a4 */ /* 0x000fe4000f8e0207 */
[----:B------:R-:W-:Y:S02]  /*17a0*/  @!UP0 UIMAD UR4, UR8, UR21, UR5 ;  /* 0x00000015080482a4 */ /* 0x000fe4000f8e0205 */
[----:B------:R-:W-:Y:S02]  /*17b0*/  UIMAD UR16, UR26, UR11, UR16 ;  /* 0x0000000b1a1072a4 */ /* 0x000fe4000f8e0210 */
[----:B------:R-:W-:Y:S01]  /*17c0*/  UIMAD UR20, UR4, UR14, UR20 ;  /* 0x0000000e041472a4 */ /* 0x000fe2000f8e0214 */
[----:B------:R-:W-:Y:S02]  /*17d0*/  @!UP0 UMOV UR5, UR6 ;  /* 0x0000000600058c82 */ /* 0x000fe40008000000 */
[----:B------:R-:W-:-:S12]  /*17e0*/  UIMAD UR16, UR5, UR26, UR16 ;  /* 0x0000001a051072a4 */ /* 0x000fd8000f8e0210 */
.L_x_19:
[----:B------:R-:W-:Y:S02]  /*17f0*/  UISETP.NE.AND UP1, UPT, UR27, 0x1, UPT ;  /* 0x000000011b00788c */ /* 0x000fe4000bf25270 */
[----:B------:R-:W-:Y:S02]  /*1800*/  UISETP.NE.AND UP0, UPT, UR17, 0x2, UPT ;  /* 0x000000021100788c */ /* 0x000fe4000bf05270 */
[----:B------:R-:W-:-:S05]  /*1810*/  ULOP3.LUT UR28, UR28, 0x700, URZ, 0xc0, !UPT ;  /* 0x000007001c1c7892 */ /* 0x000fca000f8ec0ff */
[----:B------:R-:W-:Y:S07]  /*1820*/  BRA.U UP1, `(.L_x_20) ;  /* 0x0000000101447547 */ /* 0x000fee000b800000 */
[----:B------:R-:W1:Y:S01]  /*1830*/  LDCU.128 UR8, c[0x0][0xb10] ;  /* 0x00016200ff0877ac */ /* 0x000e620008000c00 */
[----:B------:R-:W2:Y:S01]  /*1840*/  LDCU UR12, c[0x0][0xb0c] ;  /* 0x00016180ff0c77ac */ /* 0x000ea20008000800 */
[----:B------:R-:W3:Y:S01]  /*1850*/  LDCU UR13, c[0x0][0xb20] ;  /* 0x00016400ff0d77ac */ /* 0x000ee20008000800 */
[----:B-1----:R-:W-:Y:S02]  /*1860*/  UIMAD.WIDE.U32 UR6, UR16, UR8, URZ ;  /* 0x00000008100672a5 */ /* 0x002fe4000f8e00ff */
[----:B------:R-:W-:Y:S02]  /*1870*/  UIMAD.WIDE.U32 UR4, UR20, UR11, URZ ;  /* 0x0000000b140472a5 */ /* 0x000fe4000f8e00ff */
[----:B--2---:R-:W-:Y:S02]  /*1880*/  UISETP.NE.AND UP2, UPT, UR12, 0x1, UPT ;  /* 0x000000010c00788c */ /* 0x004fe4000bf45270 */
[----:B------:R-:W-:Y:S01]  /*1890*/  UISETP.NE.AND UP1, UPT, UR10, 0x1, UPT ;  /* 0x000000010a00788c */ /* 0x000fe2000bf25270 */
[----:B------:R-:W-:-:S02]  /*18a0*/  UMOV UR6, UR7 ;  /* 0x0000000700067c82 */ /* 0x000fc40008000000 */
[----:B------:R-:W-:Y:S01]  /*18b0*/  UMOV UR4, UR5 ;  /* 0x0000000500047c82 */ /* 0x000fe20008000000 */
[----:B------:R-:W-:Y:S02]  /*18c0*/  USHF.R.U32.HI UR6, URZ, UR9, UR6 ;  /* 0x00000009ff067299 */ /* 0x000fe40008011606 */
[----:B---3--:R-:W-:Y:S02]  /*18d0*/  USHF.R.U32.HI UR4, URZ, UR13, UR4 ;  /* 0x0000000dff047299 */ /* 0x008fe40008011604 */
[----:B------:R-:W-:Y:S02]  /*18e0*/  USEL UR5, UR16, UR6, !UP2 ;  /* 0x0000000610057287 */ /* 0x000fe4000d000000 */
[----:B------:R-:W-:-:S04]  /*18f0*/  USEL UR4, UR20, UR4, !UP1 ;  /* 0x0000000414047287 */ /* 0x000fc8000c800000 */
[----:B------:R-:W-:Y:S02]  /*1900*/  UIADD3 UR6, UPT, UPT, UR5, -UR4, URZ ;  /* 0x8000000405067290 */ /* 0x000fe4000fffe0ff */
[----:B------:R-:W-:Y:S02]  /*1910*/  UIADD3 UR4, UPT, UPT, -UR5, UR4, URZ ;  /* 0x0000000405047290 */ /* 0x000fe4000fffe1ff */
[----:B------:R-:W-:Y:S02]  /*1920*/  UIMAD UR20, UR6, UR10, UR20 ;  /* 0x0000000a061472a4 */ /* 0x000fe4000f8e0214 */
[----:B------:R-:W-:-:S12]  /*1930*/  UIMAD UR16, UR4, UR12, UR16 ;  /* 0x0000000c041072a4 */ /* 0x000fd8000f8e0210 */
.L_x_20:
[----:B------:R-:W-:Y:S05]  /*1940*/  BRA.U !UP5, `(.L_x_21) ;  /* 0x000000010d0c7547 */ /* 0x000fea000b800000 */
[----:B------:R-:W-:Y:S01]  /*1950*/  UCGABAR_WAIT ;  /* 0x0000000000007dc7 */ /* 0x000fe20008000000 */
[----:B------:R-:W-:Y:S01]  /*1960*/  CCTL.IVALL ;  /* 0x00000000ff00798f */ /* 0x000fe20002000000 */
[----:B------:R-:W-:Y:S05]  /*1970*/  BRA `(.L_x_22) ;  /* 0x0000000000047947 */ /* 0x000fea0003800000 */
.L_x_21:
[----:B------:R-:W-:Y:S06]  /*1980*/  BAR.SYNC.DEFER_BLOCKING 0x0 ;  /* 0x0000000000007b1d */ /* 0x000fec0000010000 */
.L_x_22:
[----:B------:R-:W-:Y:S05]  /*1990*/  BRA.U UP0, `(.L_x_23) ;  /* 0x0000001900987547 */ /* 0x000fea000b800000 */
[----:B------:R-:W1:Y:S01]  /*19a0*/  LDCU UR6, c[0x0][0x38c] ;  /* 0x00007180ff0677ac */ /* 0x000e620008000800 */
[----:B------:R-:W2:Y:S01]  /*19b0*/  S2UR UR8, SR_CgaCtaId ;  /* 0x00000000000879c3 */ /* 0x000ea20000008800 */
[----:B------:R-:W-:Y:S01]  /*19c0*/  PLOP3.LUT P1, PT, PT, PT, UP3, 0x80, 0x8 ;  /* 0x000000000008781c */ /* 0x000fe20003f2f038 */
[----:B------:R-:W-:Y:S01]  /*19d0*/  IMAD.MOV.U32 R12, RZ, RZ, 0x1 ;  /* 0x00000001ff0c7424 */ /* 0x000fe200078e00ff */
[----:B------:R-:W-:Y:S01]  /*19e0*/  UMOV UR7, 0x400 ;  /* 0x0000040000077882 */ /* 0x000fe20000000000 */
[----:B------:R-:W-:Y:S01]  /*19f0*/  UISETP.NE.AND UP1, UPT, UR17, URZ, UPT ;  /* 0x000000ff1100728c */ /* 0x000fe2000bf25270 */
[----:B------:R-:W-:Y:S02]  /*1a00*/  ISETP.EQ.OR P2, PT, R0, RZ, P3 ;  /* 0x000000ff0000720c */ /* 0x000fe40001f42670 */
[----:B------:R-:W-:Y:S02]  /*1a10*/  CS2R R10, SRZ ;  /* 0x00000000000a7805 */ /* 0x000fe4000001ff00 */
[----:B------:R-:W-:Y:S01]  /*1a20*/  PLOP3.LUT P1, PT, P1, PT, PT, 0x8, 0x80 ;  /* 0x000000000080781c */ /* 0x000fe20000f2e170 */
[----:B------:R-:W-:Y:S01]  /*1a30*/  IMAD.MOV.U32 R9, RZ, RZ, RZ ;  /* 0x000000ffff097224 */ /* 0x000fe200078e00ff */
[----:B------:R-:W3:Y:S01]  /*1a40*/  LDCU UR40, c[0x0][0x370] ;  /* 0x00006e00ff2877ac */ /* 0x000ee20008000800 */
[----:B------:R-:W-:Y:S01]  /*1a50*/  IMAD.MOV.U32 R8, RZ, RZ, 0x1 ;  /* 0x00000001ff087424 */ /* 0x000fe200078e00ff */
[----:B------:R-:W4:Y:S01]  /*1a60*/  LDCU.64 UR26, c[0x0][0x348] ;  /* 0x00006900ff1a77ac */ /* 0x000f220008000a00 */
[----:B-1----:R-:W-:-:S02]  /*1a70*/  UIADD3 UR5, UPT, UPT, UR6, 0x1f, URZ ;  /* 0x0000001f06057890 */ /* 0x002fc4000fffe0ff */
[----:B------:R-:W-:Y:S02]  /*1a80*/  USHF.R.U32.HI UR45, URZ, 0x5, UR28 ;  /* 0x00000005ff2d7899 */ /* 0x000fe4000801161c */
[----:B------:R-:W-:Y:S02]  /*1a90*/  USHF.R.S32.HI UR4, URZ, 0x1f, UR5 ;  /* 0x0000001fff047899 */ /* 0x000fe40008011405 */
[----:B------:R-:W-:Y:S02]  /*1aa0*/  UIADD3 UR46, UPT, UPT, UR6, 0x3e, URZ ;  /* 0x0000003e062e7890 */ /* 0x000fe4000fffe0ff */
[----:B------:R-:W-:Y:S02]  /*1ab0*/  ULEA.HI UR4, UR4, UR5, URZ, 0x5 ;  /* 0x0000000504047291 */ /* 0x000fe4000f8f28ff */
[----:B------:R-:W-:Y:S02]  /*1ac0*/  UIADD3 UR5, UPT, UPT, UR6, -0x1, URZ ;  /* 0xffffffff06057890 */ /* 0x000fe4000fffe0ff */
[----:B------:R-:W-:-:S02]  /*1ad0*/  USHF.R.S32.HI UR43, URZ, 0x5, UR4 ;  /* 0x00000005ff2b7899 */ /* 0x000fc40008011404 */
[----:B------:R-:W-:Y:S02]  /*1ae0*/  UISETP.GE.U32.AND UP2, UPT, UR5, -0x3f, UPT ;  /* 0xffffffc10500788c */ /* 0x000fe4000bf46070 */
[----:B------:R-:W-:Y:S02]  /*1af0*/  UISETP.LT.U32.AND UP0, UPT, UR43, 0x11, UPT ;  /* 0x000000112b00788c */ /* 0x000fe4000bf01070 */
[----:B--2---:R-:W-:Y:S02]  /*1b00*/  ULEA UR7, UR8, UR7, 0x18 ;  /* 0x0000000708077291 */ /* 0x004fe4000f8ec0ff */
[----:B------:R-:W-:Y:S02]  /*1b10*/  USEL UR41, UR43, 0x11, UP0 ;  /* 0x000000112b297887 */ /* 0x000fe40008000000 */
[----:B------:R-:W-:Y:S02]  /*1b20*/  ULEA UR29, UR28, UR7, 0x1 ;  /* 0x000000071c1d7291 */ /* 0x000fe4000f8e08ff */
[----:B------:R-:W-:-:S02]  /*1b30*/  UIADD3 UR21, UPT, UPT, UR41, -0x1, URZ ;  /* 0xffffffff29157890 */ /* 0x000fc4000fffe0ff */
[----:B------:R-:W-:Y:S01]  /*1b40*/  @UP2 UIADD3 UR21, UPT, UPT, UR41, URZ, URZ ;  /* 0x000000ff29152290 */ /* 0x000fe2000fffe0ff */
[----:B------:R-:W1:Y:S01]  /*1b50*/  LDCU UR39, c[0x0][0x374] ;  /* 0x00006e80ff2777ac */ /* 0x000e620008000800 */
[----:B------:R-:W-:Y:S02]  /*1b60*/  USEL UR24, UR48, 0x2, UP1 ;  /* 0x0000000230187887 */ /* 0x000fe40008800000 */
[----:B------:R-:W-:Y:S02]  /*1b70*/  UIADD3 UR29, UPT, UPT, UR29, 0x4600, URZ ;  /* 0x000046001d1d7890 */ /* 0x000fe4000fffe0ff */
[----:B------:R-:W-:Y:S02]  /*1b80*/  UIADD3 UR44, UPT, UPT, UR43, -UR41, URZ ;  /* 0x800000292b2c7290 */ /* 0x000fe4000fffe0ff */
[----:B------:R-:W-:Y:S01]  /*1b90*/  UIADD3 UR21, UPT, UPT, UR21, 0x1, URZ ;  /* 0x0000000115157890 */ /* 0x000fe2000fffe0ff */
[----:B---34-:R-:W-:-:S11]  /*1ba0*/  UMOV UR5, URZ ;  /* 0x000000ff00057c82 */ /* 0x018fd60008000000 */
.L_x_43:
[----:B------:R-:W2:Y:S02]  /*1bb0*/  S2UR UR4, SR_CgaCtaId ;  /* 0x00000000000479c3 */ /* 0x000ea40000008800 */
[----:B--2---:R-:W-:-:S09]  /*1bc0*/  UISETP.NE.AND UP0, UPT, UR4, URZ, UPT ;  /* 0x000000ff0400728c */ /* 0x004fd2000bf05270 */
[----:B------:R-:W-:Y:S05]  /*1bd0*/  BRA.U UP0, `(.L_x_24) ;  /* 0x0000000100287547 */ /* 0x000fea000b800000 */
[----:B------:R-:W-:Y:S02]  /*1be0*/  LEA R0, R9, UR7, 0x3 ;  /* 0x0000000709007c11 */ /* 0x000fe4000f8e18ff */
[----:B------:R-:W-:-:S04]  /*1bf0*/  SHF.L.U32 R2, R8, 0x1f, RZ ;  /* 0x0000001f08027819 */ /* 0x000fc800000006ff */
[----:B------:R-:W2:Y:S02]  /*1c00*/  SYNCS.PHASECHK.TRANS64.TRYWAIT P0, [R0+URZ+0x1d0], R2 ;  /* 0x0001d002000075a7 */ /* 0x000ea400080011ff */
[----:B--2---:R-:W-:Y:S05]  /*1c10*/  @!P0 BRA `(.L_x_25) ;  /* 0x0000007000cc8947 */ /* 0x004fea0003800000 */
.L_x_152:
[----:B------:R-:W-:Y:S01]  /*1c20*/  VIADD R9, R9, 0x1 ;  /* 0x0000000109097836 */ /* 0x000fe20000000000 */
[----:B------:R2:W-:Y:S04]  /*1c30*/  SYNCS.ARRIVE.TRANS64.A1T0 RZ, [R0+URZ+0x1c0], RZ ;  /* 0x0001c0ff00ff79a7 */ /* 0x0005e800081000ff */
[----:B------:R-:W-:-:S04]  /*1c40*/  ISETP.NE.AND P0, PT, R9, 0x2, PT ;  /* 0x000000020900780c */ /* 0x000fc80003f05270 */
[----:B------:R-:W-:Y:S02]  /*1c50*/  SEL R9, R9, RZ, P0 ;  /* 0x000000ff09097207 */ /* 0x000fe40000000000 */
[----:B--2---:R-:W-:-:S04]  /*1c60*/  SEL R0, RZ, 0x1, P0 ;  /* 0x00000001ff007807 */ /* 0x004fc80000000000 */
[----:B------:R-:W-:-:S07]  /*1c70*/  LOP3.LUT R8, R8, R0, RZ, 0x3c, !PT ;  /* 0x0000000008087212 */ /* 0x000fce00078e3cff */
.L_x_24:
[----:B------:R-:W-:Y:S01]  /*1c80*/  ULEA UR4, UR5, UR7, 0x3 ;  /* 0x0000000705047291 */ /* 0x000fe2000f8e18ff */
[----:B------:R-:W-:Y:S01]  /*1c90*/  SHF.L.U32 R0, R12, 0x1f, RZ ;  /* 0x0000001f0c007819 */ /* 0x000fe200000006ff */
[----:B------:R-:W-:Y:S02]  /*1ca0*/  UISETP.GE.U32.AND UP0, UPT, UR46, 0x3f, UPT ;  /* 0x0000003f2e00788c */ /* 0x000fe4000bf06070 */
[----:B------:R-:W-:Y:S02]  /*1cb0*/  USHF.L.U32 UR11, UR20, 0x7, URZ ;  /* 0x00000007140b7899 */ /* 0x000fe400080006ff */
[----:B------:R-:W-:Y:S01]  /*1cc0*/  ULEA UR35, UR16, UR45, 0x6 ;  /* 0x0000002d10237291 */ /* 0x000fe2000f8e30ff */
[----:B------:R-:W-:Y:S02]  /*1cd0*/  UMOV UR13, URZ ;  /* 0x000000ff000d7c82 */ /* 0x000fe40008000000 */
[----:B------:R2:W3:Y:S02]  /*1ce0*/  SYNCS.PHASECHK.TRANS64.TRYWAIT P0, [UR4+0x88], R0 ;  /* 0x00008800ff0075a7 */ /* 0x0004e40008001104 */
[----:B------:R-:W-:Y:S07]  /*1cf0*/  BRA.U !UP0, `(.L_x_26) ;  /* 0x0000000108c07547 */ /* 0x000fee000b800000 */
[----:B------:R-:W-:Y:S01]  /*1d00*/  UMOV UR6, URZ ;  /* 0x000000ff00067c82 */ /* 0x000fe20008000000 */
[----:B------:R-:W-:-:S05]  /*1d10*/  UMOV UR4, UR5 ;  /* 0x0000000500047c82 */ /* 0x000fca0008000000 */
.L_x_32:
[----:B------:R-:W-:Y:S01]  /*1d20*/  ULEA UR33, UR4, UR7, 0x3 ;  /* 0x0000000704217291 */ /* 0x000fe2000f8e18ff */
[----:B---3--:R-:W-:Y:S01]  /*1d30*/  @!P3 MOV R2, 0x3000 ;  /* 0x000030000002b802 */ /* 0x008fe20000000f00 */
[----:B-1-3--:R-:W-:Y:S10]  /*1d40*/  @P0 BRA `(.L_x_27) ;  /* 0x00000000000c0947 */ /* 0x00aff40003800000 */
[----:B------:R-:W-:-:S04]  /*1d50*/  SHF.L.U32 R3, R12, 0x1f, RZ ;  /* 0x0000001f0c037819 */ /* 0x000fc800000006ff */
[----:B------:R-:W3:Y:S02]  /*1d60*/  SYNCS.PHASECHK.TRANS64.TRYWAIT P0, [UR33+0x88], R3 ;  /* 0x00008803ff0075a7 */ /* 0x000ee40008001121 */
[----:B---3--:R-:W-:Y:S05]  /*1d70*/  @!P0 BRA `(.L_x_28) ;  /* 0x0000007000888947 */ /* 0x008fea0003800000 */
.L_x_27:
[----:B------:R3:W-:Y:S01]  /*1d80*/  @!P3 SYNCS.ARRIVE.TRANS64 RZ, [UR33], R2 ;  /* 0x00000002ffffb9a7 */ /* 0x0007e20008000021 */
[----:B------:R-:W-:-:S04]  /*1d90*/  ULOP3.LUT UR5, UR24, 0x2, URZ, 0xfc, !UPT ;  /* 0x0000000218057892 */ /* 0x000fc8000f8efcff */
[----:B------:R-:W-:-:S09]  /*1da0*/  UISETP.NE.AND UP0, UPT, UR5, 0x2, UPT ;  /* 0x000000020500788c */ /* 0x000fd2000bf05270 */
[----:B------:R-:W-:Y:S05]  /*1db0*/  BRA.U UP0, `(.L_x_29) ;  /* 0x0000000100047547 */ /* 0x000fea000b800000 */
[----:B-1----:R-:W-:Y:S05]  /*1dc0*/  BPT.TRAP 0x1 ;  /* 0x000000040000795c */ /* 0x002fea0000300000 */
.L_x_29:
[----:B------:R-:W-:Y:S04]  /*1dd0*/  BSSY.RECONVERGENT B0, `(.L_x_30) ;  /* 0x0000003000007945 */ /* 0x000fe80003800200 */
[----:B------:R-:W-:Y:S05]  /*1de0*/  @P2 BRA `(.L_x_31) ;  /* 0x0000000000042947 */ /* 0x000fea0003800000 */
[----:B-1----:R-:W-:Y:S05]  /*1df0*/  BPT.TRAP 0x1 ;  /* 0x000000040000795c */ /* 0x002fea0000300000 */
.L_x_31:
[----:B-1----:R-:W-:Y:S05]  /*1e00*/  BSYNC.RECONVERGENT B0 ;  /* 0x0000000000007941 */ /* 0x002fea0003800200 */
.L_x_30:
[----:B------:R-:W-:Y:S02]  /*1e10*/  UIADD3 UR5, UPT, UPT, UR4, 0x1, URZ ;  /* 0x0000000104057890 */ /* 0x000fe4000fffe0ff */
[----:B------:R-:W-:Y:S02]  /*1e20*/  UIADD3 UR16, UP1, UPT, UR26, 0x80, URZ ;  /* 0x000000801a107890 */ /* 0x000fe4000ff3e0ff */
[----:B------:R-:W-:Y:S02]  /*1e30*/  UISETP.NE.AND UP0, UPT, UR5, 0x11, UPT ;  /* 0x000000110500788c */ /* 0x000fe4000bf05270 */
[----:B------:R-:W-:Y:S02]  /*1e40*/  USHF.L.U32 UR34, UR6, 0x5, URZ ;  /* 0x0000000506227899 */ /* 0x000fe400080006ff */
[----:B------:R-:W-:Y:S02]  /*1e50*/  USEL UR9, URZ, 0x1, UP0 ;  /* 0x00000001ff097887 */ /* 0x000fe40008000000 */
[----:B------:R-:W-:-:S02]  /*1e60*/  USEL UR5, UR5, URZ, UP0 ;  /* 0x000000ff05057287 */ /* 0x000fc40008000000 */
[----:B------:R-:W-:Y:S02]  /*1e70*/  UIADD3 UR14, UP0, UPT, UR26, 0x180, URZ ;  /* 0x000001801a0e7890 */ /* 0x000fe4000ff1e0ff */
[----:B------:R-:W-:Y:S01]  /*1e80*/  ULEA UR8, UR5, UR7, 0x3 ;  /* 0x0000000705087291 */ /* 0x000fe2000f8e18ff */
[----:B------:R-:W-:Y:S01]  /*1e90*/  LOP3.LUT R12, R12, UR9, RZ, 0x3c, !PT ;  /* 0x000000090c0c7c12 */ /* 0x000fe2000f8e3cff */
[----:B------:R-:W-:Y:S02]  /*1ea0*/  ULEA UR9, UR4, UR28, 0xb ;  /* 0x0000001c04097291 */ /* 0x000fe4000f8e58ff */
[----:B------:R-:W-:Y:S01]  /*1eb0*/  UIADD3.X UR17, UPT, UPT, URZ, UR27, URZ, UP1, !UPT ;  /* 0x0000001bff117290 */ /* 0x000fe20008ffe4ff */
[----:B--2---:R-:W-:Y:S01]  /*1ec0*/  SHF.L.U32 R0, R12, 0x1f, RZ ;  /* 0x0000001f0c007819 */ /* 0x004fe200000006ff */
[----:B------:R-:W-:Y:S02]  /*1ed0*/  ULEA UR9, UR9, UR7, 0x1 ;  /* 0x0000000709097291 */ /* 0x000fe4000f8e08ff */
[----:B------:R-:W-:Y:S01]  /*1ee0*/  UIADD3.X UR15, UPT, UPT, URZ, UR27, URZ, UP0, !UPT ;  /* 0x0000001bff0f7290 */ /* 0x000fe200087fe4ff */
[----:B------:R4:W1:Y:S01]  /*1ef0*/  SYNCS.PHASECHK.TRANS64.TRYWAIT P0, [UR8+0x88], R0 ;  /* 0x00008800ff0075a7 */ /* 0x0008620008001108 */
[----:B------:R-:W-:-:S02]  /*1f00*/  ULEA UR8, UR4, UR7, 0xd ;  /* 0x0000000704087291 */ /* 0x000fc4000f8e68ff */
[----:B------:R-:W-:Y:S02]  /*1f10*/  UIADD3 UR32, UPT, UPT, UR9, 0x4600, URZ ;  /* 0x0000460009207890 */ /* 0x000fe4000fffe0ff */
[----:B------:R-:W-:Y:S01]  /*1f20*/  UIADD3 UR8, UPT, UPT, UR8, 0x15600, URZ ;  /* 0x0001560008087890 */ /* 0x000fe2000fffe0ff */
[----:B------:R-:W-:Y:S01]  /*1f30*/  UMOV UR13, 0xff0000 ;  /* 0x00ff0000000d7882 */ /* 0x000fe20000000000 */
[----:B------:R-:W-:Y:S01]  /*1f40*/  UMOV UR18, 0x0 ;  /* 0x0000000000127882 */ /* 0x000fe20000000000 */
[----:B------:R-:W-:Y:S01]  /*1f50*/  UMOV UR19, 0x10000000 ;  /* 0x1000000000137882 */ /* 0x000fe20000000000 */
[----:B------:R-:W-:Y:S01]  /*1f60*/  UMOV UR12, UR36 ;  /* 0x00000024000c7c82 */ /* 0x000fe20008000000 */
[----:B------:R-:W-:Y:S01]  /*1f70*/  UMOV UR9, UR33 ;  /* 0x0000002100097c82 */ /* 0x000fe20008000000 */
[----:B------:R-:W-:Y:S01]  /*1f80*/  UMOV UR10, UR34 ;  /* 0x00000022000a7c82 */ /* 0x000fe20008000000 */
[----:B------:R2:W-:Y:S01]  /*1f90*/  UTMALDG.3D.MULTICAST [UR32], [UR16], UR13, desc[UR18] ;  /* 0x00001220100073b4 */ /* 0x0005e2000801180d */
[----:B------:R-:W-:Y:S01]  /*1fa0*/  UIADD3 UR6, UPT, UPT, UR6, 0x1, URZ ;  /* 0x0000000106067890 */ /* 0x000fe2000fffe0ff */
[----:B------:R-:W-:-:S03]  /*1fb0*/  UMOV UR4, UR5 ;  /* 0x0000000500047c82 */ /* 0x000fc60008000000 */
[----:B------:R-:W-:Y:S01]  /*1fc0*/  UISETP.NE.AND UP0, UPT, UR6, UR21, UPT ;  /* 0x000000150600728c */ /* 0x000fe2000bf05270 */
[----:B------:R4:W-:Y:S01]  /*1fd0*/  UTMALDG.3D [UR8], [UR14], desc[UR18] ;  /* 0x000012080e0075b4 */ /* 0x0009e20008011000 */
[----:B--2---:R-:W-:-:S07]  /*1fe0*/  UMOV UR13, UR21 ;  /* 0x00000015000d7c82 */ /* 0x004fce0008000000 */
[----:B----4-:R-:W-:Y:S05]  /*1ff0*/  BRA.U UP0, `(.L_x_32) ;  /* 0xfffffffd00487547 */ /* 0x010fea000b83ffff */
.L_x_26:
[----:B------:R-:W-:Y:S01]  /*2000*/  ULEA UR4, UR5, UR7, 0x3 ;  /* 0x0000000705047291 */ /* 0x000fe2000f8e18ff */
[----:B--2---:R-:W-:Y:S01]  /*2010*/  SHF.L.U32 R0, R12, 0x1f, RZ ;  /* 0x0000001f0c007819 */ /* 0x004fe200000006ff */
[----:B------:R-:W-:Y:S01]  /*2020*/  @!P1 SYNCS.ARRIVE.TRANS64.A1T0 RZ, [UR7+0x158], RZ ;  /* 0x000158ffffff99a7 */ /* 0x000fe20008100007 */
[----:B------:R-:W-:-:S06]  /*2030*/  UISETP.GT.AND UP0, UPT, UR43, UR41, UPT ;  /* 0x000000292b00728c */ /* 0x000fcc000bf04270 */
[----:B-1-3--:R1:W2:Y:S03]  /*2040*/  SYNCS.PHASECHK.TRANS64.TRYWAIT P0, [UR4+0x88], R0 ;  /* 0x00008800ff0075a7 */ /* 0x00a2a60008001104 */
[----:B------:R-:W-:Y:S05]  /*2050*/  BRA.U !UP0, `(.L_x_33) ;  /* 0x0000000108bc7547 */ /* 0x000fea000b800000 */
[----:B------:R-:W-:Y:S01]  /*2060*/  UIADD3 UR25, UPT, UPT, UR44, UR13, URZ ;  /* 0x0000000d2c197290 */ /* 0x000fe2000fffe0ff */
[----:B------:R-:W-:-:S11]  /*2070*/  UMOV UR4, UR5 ;  /* 0x0000000500047c82 */ /* 0x000fd60008000000 */
.L_x_39:
[----:B------:R-:W-:Y:S01]  /*2080*/  ULEA UR17, UR4, UR7, 0x3 ;  /* 0x0000000704117291 */ /* 0x000fe2000f8e18ff */
[----:B--2---:R-:W-:Y:S01]  /*2090*/  @!P3 MOV R2, 0x3000 ;  /* 0x000030000002b802 */ /* 0x004fe20000000f00 */
[----:B--2-4-:R-:W-:Y:S10]  /*20a0*/  @P0 BRA `(.L_x_34) ;  /* 0x00000000000c0947 */ /* 0x014ff40003800000 */
[----:B------:R-:W-:-:S04]  /*20b0*/  SHF.L.U32 R3, R12, 0x1f, RZ ;  /* 0x0000001f0c037819 */ /* 0x000fc800000006ff */
[----:B------:R-:W2:Y:S02]  /*20c0*/  SYNCS.PHASECHK.TRANS64.TRYWAIT P0, [UR17+0x88], R3 ;  /* 0x00008803ff0075a7 */ /* 0x000ea40008001111 */
[----:B--2---:R-:W-:Y:S05]  /*20d0*/  @!P0 BRA `(.L_x_35) ;  /* 0x0000006c00c88947 */ /* 0x004fea0003800000 */
.L_x_34:
[----:B------:R2:W-:Y:S01]  /*20e0*/  @!P3 SYNCS.ARRIVE.TRANS64 RZ, [UR17], R2 ;  /* 0x00000002ffffb9a7 */ /* 0x0005e20008000011 */
[----:B------:R-:W-:-:S04]  /*20f0*/  ULOP3.LUT UR5, UR24, 0x2, URZ, 0xfc, !UPT ;  /* 0x0000000218057892 */ /* 0x000fc8000f8efcff */
[----:B------:R-:W-:-:S09]  /*2100*/  UISETP.NE.AND UP0, UPT, UR5, 0x2, UPT ;  /* 0x000000020500788c */ /* 0x000fd2000bf05270 */
[----:B------:R-:W-:Y:S05]  /*2110*/  BRA.U UP0, `(.L_x_36) ;  /* 0x0000000100047547 */ /* 0x000fea000b800000 */
[----:B------:R-:W-:Y:S05]  /*2120*/  BPT.TRAP 0x1 ;  /* 0x000000040000795c */ /* 0x000fea0000300000 */
.L_x_36:
[----:B------:R-:W-:Y:S04]  /*2130*/  BSSY.RECONVERGENT B0, `(.L_x_37) ;  /* 0x0000003000007945 */ /* 0x000fe80003800200 */
[----:B------:R-:W-:Y:S05]  /*2140*/  @P2 BRA `(.L_x_38) ;  /* 0x0000000000042947 */ /* 0x000fea0003800000 */
[----:B------:R-:W-:Y:S05]  /*2150*/  BPT.TRAP 0x1 ;  /* 0x000000040000795c */ /* 0x000fea0000300000 */
.L_x_38:
[----:B------:R-:W-:Y:S05]  /*2160*/  BSYNC.RECONVERGENT B0 ;  /* 0x0000000000007941 */ /* 0x000fea0003800200 */
.L_x_37:
[----:B------:R-:W-:Y:S02]  /*2170*/  UIADD3 UR5, UPT, UPT, UR4, 0x1, URZ ;  /* 0x0000000104057890 */ /* 0x000fe4000fffe0ff */
[----:B------:R-:W-:Y:S02]  /*2180*/  UIADD3 UR14, UP1, UPT, UR26, 0x80, URZ ;  /* 0x000000801a0e7890 */ /* 0x000fe4000ff3e0ff */
[----:B------:R-:W-:Y:S02]  /*2190*/  UISETP.NE.AND UP0, UPT, UR5, 0x11, UPT ;  /* 0x000000110500788c */ /* 0x000fe4000bf05270 */
[----:B------:R-:W-:Y:S02]  /*21a0*/  USHF.L.U32 UR18, UR13, 0x5, URZ ;  /* 0x000000050d127899 */ /* 0x000fe400080006ff */
[----:B------:R-:W-:Y:S02]  /*21b0*/  USEL UR8, URZ, 0x1, UP0 ;  /* 0x00000001ff087887 */ /* 0x000fe40008000000 */
[----:B------:R-:W-:-:S02]  /*21c0*/  USEL UR5, UR5, URZ, UP0 ;  /* 0x000000ff05057287 */ /* 0x000fc40008000000 */
[----:B------:R-:W-:Y:S02]  /*21d0*/  UIADD3 UR22, UP0, UPT, UR26, 0x180, URZ ;  /* 0x000001801a167890 */ /* 0x000fe4000ff1e0ff */
[----:B------:R-:W-:Y:S01]  /*21e0*/  LOP3.LUT R12, R12, UR8, RZ, 0x3c, !PT ;  /* 0x000000080c0c7c12 */ /* 0x000fe2000f8e3cff */
[----:B------:R-:W-:Y:S02]  /*21f0*/  ULEA UR6, UR5, UR7, 0x3 ;  /* 0x0000000705067291 */ /* 0x000fe4000f8e18ff */
[----:B------:R-:W-:Y:S01]  /*2200*/  ULEA UR8, UR4, UR7, 0xd ;  /* 0x0000000704087291 */ /* 0x000fe2000f8e68ff */
[----:B-1----:R-:W-:Y:S01]  /*2210*/  SHF.L.U32 R0, R12, 0x1f, RZ ;  /* 0x0000001f0c007819 */ /* 0x002fe200000006ff */
[----:B------:R-:W-:Y:S02]  /*2220*/  ULEA UR16, UR4, UR29, 0xc ;  /* 0x0000001d04107291 */ /* 0x000fe4000f8e60ff */
[----:B------:R-:W-:Y:S02]  /*2230*/  UIADD3.X UR15, UPT, UPT, URZ, UR27, URZ, UP1, !UPT ;  /* 0x0000001bff0f7290 */ /* 0x000fe40008ffe4ff */
[----:B------:R-:W-:Y:S01]  /*2240*/  UIADD3 UR8, UPT, UPT, UR8, 0x15600, URZ ;  /* 0x0001560008087890 */ /* 0x000fe2000fffe0ff */
[----:B------:R3:W4:Y:S01]  /*2250*/  SYNCS.PHASECHK.TRANS64.TRYWAIT P0, [UR6+0x88], R0 ;  /* 0x00008800ff0075a7 */ /* 0x0007220008001106 */
[----:B------:R-:W-:Y:S01]  /*2260*/  UIADD3.X UR23, UPT, UPT, URZ, UR27, URZ, UP0, !UPT ;  /* 0x0000001bff177290 */ /* 0x000fe200087fe4ff */
[----:B------:R-:W-:Y:S01]  /*2270*/  UMOV UR6, 0xff0000 ;  /* 0x00ff000000067882 */ /* 0x000fe20000000000 */
[----:B------:R-:W-:Y:S01]  /*2280*/  UMOV UR30, 0x0 ;  /* 0x00000000001e7882 */ /* 0x000fe20000000000 */
[----:B------:R-:W-:Y:S01]  /*2290*/  UMOV UR31, 0x10000000 ;  /* 0x10000000001f7882 */ /* 0x000fe20000000000 */
[----:B------:R-:W-:Y:S01]  /*22a0*/  UMOV UR19, UR35 ;  /* 0x0000002300137c82 */ /* 0x000fe20008000000 */
[----:B------:R-:W-:Y:S01]  /*22b0*/  UMOV UR20, UR36 ;  /* 0x0000002400147c82 */ /* 0x000fe20008000000 */
[----:B------:R-:W-:Y:S01]  /*22c0*/  UMOV UR12, UR36 ;  /* 0x00000024000c7c82 */ /* 0x000fe20008000000 */
[----:B------:R-:W-:Y:S01]  /*22d0*/  UMOV UR9, UR17 ;  /* 0x0000001100097c82 */ /* 0x000fe20008000000 */
[----:B------:R-:W-:Y:S01]  /*22e0*/  UMOV UR10, UR18 ;  /* 0x00000012000a7c82 */ /* 0x000fe20008000000 */
[----:B------:R3:W-:Y:S01]  /*22f0*/  UTMALDG.3D.MULTICAST [UR16], [UR14], UR6, desc[UR30] ;  /* 0x00001e100e0073b4 */ /* 0x0007e20008011806 */
[----:B------:R-:W-:Y:S01]  /*2300*/  UIADD3 UR13, UPT, UPT, UR13, 0x1, URZ ;  /* 0x000000010d0d7890 */ /* 0x000fe2000fffe0ff */
[----:B------:R-:W-:-:S03]  /*2310*/  UMOV UR4, UR5 ;  /* 0x0000000500047c82 */ /* 0x000fc60008000000 */
[----:B------:R-:W-:Y:S01]  /*2320*/  UISETP.NE.AND UP0, UPT, UR13, UR25, UPT ;  /* 0x000000190d00728c */ /* 0x000fe2000bf05270 */
[----:B------:R3:W-:Y:S08]  /*2330*/  UTMALDG.3D [UR8], [UR22], desc[UR30] ;  /* 0x00001e08160075b4 */ /* 0x0007f00008011000 */
[----:B---3--:R-:W-:Y:S05]  /*2340*/  BRA.U UP0, `(.L_x_39) ;  /* 0xfffffffd004c7547 */ /* 0x008fea000b83ffff */
.L_x_33:
[C---:B------:R-:W-:Y:S01]  /*2350*/  LEA R3, R11.reuse, UR7, 0x3 ;  /* 0x000000070b037c11 */ /* 0x040fe2000f8e18ff */
[----:B------:R-:W-:Y:S01]  /*2360*/  NOP ;  /* 0x0000000000007918 */ /* 0x000fe20000000000 */
[----:B-1----:R-:W-:Y:S02]  /*2370*/  SHF.L.U32 R0, R10, 0x1f, RZ ;  /* 0x0000001f0a007819 */ /* 0x002fe400000006ff */
[----:B------:R-:W-:Y:S02]  /*2380*/  LEA R4, R11, UR7, 0x4 ;  /* 0x000000070b047c11 */ /* 0x000fe4000f8e20ff */
[----:B--2-4-:R-:W1:Y:S02]  /*2390*/  SYNCS.PHASECHK.TRANS64.TRYWAIT P0, [R3+URZ+0x160], R0 ;  /* 0x00016000030075a7 */ /* 0x014e6400080011ff */
[----:B-1----:R-:W-:Y:S05]  /*23a0*/  @!P0 BRA `(.L_x_40) ;  /* 0x0000006c002c8947 */ /* 0x002fea0003800000 */
.L_x_155:
[----:B------:R-:W2:Y:S01]  /*23b0*/  LDS.128 R4, [R4+0x1f0] ;  /* 0x0001f00004047984 */ /* 0x000ea20000000c00 */
[----:B------:R-:W-:Y:S01]  /*23c0*/  UISETP.GE.AND UP0, UPT, UR42, 0x1, UPT ;  /* 0x000000012a00788c */ /* 0x000fe2000bf06270 */
[----:B------:R-:W-:Y:S01]  /*23d0*/  @!PT LDS RZ, [RZ] ;  /* 0x00000000fffff984 */ /* 0x000fe20000000800 */
[----:B------:R-:W-:Y:S01]  /*23e0*/  @!PT LDS RZ, [RZ] ;  /* 0x00000000fffff984 */ /* 0x000fe20000000800 */
[----:B------:R-:W-:Y:S01]  /*23f0*/  @!PT LDS RZ, [RZ] ;  /* 0x00000000fffff984 */ /* 0x000fe20000000800 */
[----:B------:R-:W-:Y:S01]  /*2400*/  @!PT LDS RZ, [RZ] ;  /* 0x00000000fffff984 */ /* 0x000fe20000000800 */
[----:B------:R3:W-:Y:S06]  /*2410*/  MEMBAR.ALL.CTA ;  /* 0x0000000000007992 */ /* 0x0007ec0000008000 */
[----:B---3--:R-:W3:Y:S01]  /*2420*/  FENCE.VIEW.ASYNC.S ;  /* 0x00000000000073c6 */ /* 0x008ee20000000000 */
[----:B--2---:R-:W-:-:S13]  /*2430*/  LOP3.LUT P0, RZ, R6, 0x1, RZ, 0xc0, !PT ;  /* 0x0000000106ff7812 */ /* 0x004fda000780c0ff */
[----:B---3--:R-:W-:Y:S01]  /*2440*/  VOTEU.ANY UP1, P0 ;  /* 0x0000000000ff7886 */ /* 0x008fe20000020100 */
[----:B------:R-:W-:-:S13]  /*2450*/  PLOP3.LUT P0, PT, PT, PT, UP1, 0x80, 0x8 ;  /* 0x000000000008781c */ /* 0x000fda0003f0f018 */
[----:B-1----:R-:W-:Y:S02]  /*2460*/  @P0 LOP3.LUT R0, R5, 0xffff, RZ, 0xc0, !PT ;  /* 0x0000ffff05000812 */ /* 0x002fe400078ec0ff */
[----:B------:R-:W-:Y:S02]  /*2470*/  @P0 MOV R2, R4 ;  /* 0x0000000400020202 */ /* 0x000fe40000000f00 */
[----:B------:R-:W-:Y:S01]  /*2480*/  @P0 R2UR UR6, R0 ;  /* 0x00000000000602ca */ /* 0x000fe200000e0000 */
[----:B------:R-:W-:Y:S01]  /*2490*/  VIADD R0, R3, 0x170 ;  /* 0x0000017003007836 */ /* 0x000fe20000000000 */
[----:B------:R-:W-:Y:S02]  /*24a0*/  @P0 SHF.R.U32.HI R4, RZ, 0x10, R5 ;  /* 0x00000010ff040819 */ /* 0x000fe40000011605 */
[----:B------:R-:W-:Y:S02]  /*24b0*/  @P0 R2UR UR8, R2 ;  /* 0x00000000020802ca */ /* 0x000fe400000e0000 */
[----:B------:R-:W-:-:S02]  /*24c0*/  PRMT R0, RZ, 0x654, R0 ;  /* 0x00000654ff007816 */ /* 0x000fc40000000000 */
[----:B------:R-:W-:Y:S02]  /*24d0*/  @P0 R2UR UR4, R4 ;  /* 0x00000000040402ca */ /* 0x000fe400000e0000 */
[----:B------:R1:W-:Y:S03]  /*24e0*/  SYNCS.ARRIVE.TRANS64.RED.A1T0 RZ, [R0+URZ], RZ ;  /* 0x000000ff00ff79a7 */ /* 0x0003e600081004ff */
[----:B------:R-:W-:-:S04]  /*24f0*/  @UP1 UMOV UR37, UR6 ;  /* 0x0000000600251c82 */ /* 0x000fc80008000000 */
[----:B------:R-:W-:-:S04]  /*2500*/  @UP1 UMOV UR38, UR8 ;  /* 0x0000000800261c82 */ /* 0x000fc80008000000 */
[----:B------:R-:W-:Y:S01]  /*2510*/  @UP1 UMOV UR36, UR4 ;  /* 0x0000000400241c82 */ /* 0x000fe20008000000 */
[----:B------:R-:W-:Y:S05]  /*2520*/  BRA.U !UP0, `(.L_x_41) ;  /* 0x0000000108d47547 */ /* 0x000fea000b800000 */
[----:B------:R-:W2:Y:S01]  /*2530*/  LDCU.128 UR12, c[0x0][0xb10] ;  /* 0x00016200ff0c77ac */ /* 0x000ea20008000c00 */
[----:B------:R-:W3:Y:S01]  /*2540*/  LDCU UR25, c[0x0][0xb20] ;  /* 0x00016400ff1977ac */ /* 0x000ee20008000800 */
[----:B------:R-:W4:Y:S01]  /*2550*/  LDCU UR20, c[0x0][0xb0c] ;  /* 0x00016180ff1477ac */ /* 0x000f220008000800 */
[----:B------:R-:W1:Y:S01]  /*2560*/  LDCU.64 UR10, c[0x0][0xb28] ;  /* 0x00016500ff0a77ac */ /* 0x000e620008000a00 */
[----:B------:R-:W-:Y:S02]  /*2570*/  UISETP.NE.AND UP3, UPT, UR42, 0x1, UPT ;  /* 0x000000012a00788c */ /* 0x000fe4000bf65270 */
[----:B--2---:R-:W-:Y:S02]  /*2580*/  UIMAD.WIDE.U32 UR16, UR39, UR15, URZ ;  /* 0x0000000f271072a5 */ /* 0x004fe4000f8e00ff */
[----:B------:R-:W-:Y:S02]  /*2590*/  UIMAD.WIDE.U32 UR8, UR40, UR12, URZ ;  /* 0x0000000c280872a5 */ /* 0x000fe4000f8e00ff */
[----:B------:R-:W-:-:S02]  /*25a0*/  UISETP.NE.AND UP0, UPT, UR14, 0x1, UPT ;  /* 0x000000010e00788c */ /* 0x000fc4000bf05270 */
[----:B------:R-:W-:Y:S01]  /*25b0*/  UIMAD.WIDE.U32 UR22, UR37, UR15, URZ ;  /* 0x0000000f251672a5 */ /* 0x000fe2000f8e00ff */
[----:B------:R-:W-:Y:S02]  /*25c0*/  UMOV UR16, UR17 ;  /* 0x0000001100107c82 */ /* 0x000fe40008000000 */
[----:B------:R-:W-:Y:S01]  /*25d0*/  UMOV UR8, UR9 ;  /* 0x0000000900087c82 */ /* 0x000fe20008000000 */
[----:B---3--:R-:W-:Y:S02]  /*25e0*/  USHF.R.U32.HI UR16, URZ, UR25, UR16 ;  /* 0x00000019ff107299 */ /* 0x008fe40008011610 */
[----:B----4-:R-:W-:Y:S02]  /*25f0*/  UISETP.NE.AND UP2, UPT, UR20, 0x1, UPT ;  /* 0x000000011400788c */ /* 0x010fe4000bf45270 */
[----:B------:R-:W-:Y:S02]  /*2600*/  USHF.R.U32.HI UR8, URZ, UR13, UR8 ;  /* 0x0000000dff087299 */ /* 0x000fe40008011608 */
[----:B------:R-:W-:-:S02]  /*2610*/  USEL UR6, UR39, UR16, !UP0 ;  /* 0x0000001027067287 */ /* 0x000fc4000c000000 */
[----:B------:R-:W-:Y:S02]  /*2620*/  USEL UR8, UR40, UR8, !UP2 ;  /* 0x0000000828087287 */ /* 0x000fe4000d000000 */
[----:B-1----:R-:W-:Y:S01]  /*2630*/  UIMAD.WIDE.U32 UR16, UR6, UR10, URZ ;  /* 0x0000000a061072a5 */ /* 0x002fe2000f8e00ff */
[----:B------:R-:W-:Y:S01]  /*2640*/  UMOV UR4, UR23 ;  /* 0x0000001700047c82 */ /* 0x000fe20008000000 */
[----:B------:R-:W-:Y:S02]  /*2650*/  UIMAD.WIDE.U32 UR18, UR38, UR12, URZ ;  /* 0x0000000c261272a5 */ /* 0x000fe4000f8e00ff */
[----:B------:R-:W-:-:S03]  /*2660*/  UIMAD.WIDE.U32 UR22, UR8, UR10, URZ ;  /* 0x0000000a081672a5 */ /* 0x000fc6000f8e00ff */
[----:B------:R-:W-:Y:S01]  /*2670*/  UMOV UR16, UR17 ;  /* 0x0000001100107c82 */ /* 0x000fe20008000000 */
[----:B------:R-:W-:Y:S02]  /*2680*/  USHF.R.U32.HI UR4, URZ, UR25, UR4 ;  /* 0x00000019ff047299 */ /* 0x000fe40008011604 */
[----:B------:R-:W-:Y:S01]  /*2690*/  @UP3 USHF.R.U32.HI UR6, URZ, UR11, UR16 ;  /* 0x0000000bff063299 */ /* 0x000fe20008011610 */
[----:B------:R-:W-:Y:S01]  /*26a0*/  UMOV UR18, UR19 ;  /* 0x0000001300127c82 */ /* 0x000fe20008000000 */
[----:B------:R-:W-:Y:S01]  /*26b0*/  UMOV UR22, UR23 ;  /* 0x0000001700167c82 */ /* 0x000fe20008000000 */
[----:B------:R-:W-:Y:S02]  /*26c0*/  USHF.R.U32.HI UR13, URZ, UR13, UR18 ;  /* 0x0000000dff0d7299 */ /* 0x000fe40008011612 */
[----:B------:R-:W-:Y:S02]  /*26d0*/  USEL UR4, UR37, UR4, !UP0 ;  /* 0x0000000425047287 */ /* 0x000fe4000c000000 */
[----:B------:R-:W-:-:S02]  /*26e0*/  @UP3 USHF.R.U32.HI UR8, URZ, UR11, UR22 ;  /* 0x0000000bff083299 */ /* 0x000fc40008011616 */
[----:B------:R-:W-:Y:S02]  /*26f0*/  UIMAD UR9, UR42, UR6, URZ ;  /* 0x000000062a0972a4 */ /* 0x000fe4000f8e02ff */
[----:B------:R-:W-:Y:S02]  /*2700*/  USEL UR6, UR38, UR13, !UP2 ;  /* 0x0000000d26067287 */ /* 0x000fe4000d000000 */
[----:B------:R-:W-:Y:S02]  /*2710*/  UIMAD UR12, UR42, UR8, URZ ;  /* 0x000000082a0c72a4 */ /* 0x000fe4000f8e02ff */
[----:B------:R-:W-:Y:S02]  /*2720*/  UISETP.GE.AND UP0, UPT, UR4, UR9, UPT ;  /* 0x000000090400728c */ /* 0x000fe4000bf06270 */
[----:B------:R-:W-:Y:S02]  /*2730*/  UIMAD.WIDE.U32 UR16, UR4, UR10, URZ ;  /* 0x0000000a041072a5 */ /* 0x000fe4000f8e00ff */
[----:B------:R-:W-:-:S02]  /*2740*/  UISETP.GE.OR UP0, UPT, UR6, UR12, UP0 ;  /* 0x0000000c0600728c */ /* 0x000fc40008706670 */
        /* <DEDUP_REMOVED lines=19> */
.L_x_41:
[----:B------:R-:W2:Y:S02]  /*2880*/  LDCU UR4, c[0x0][0xb30] ;  /* 0x00016600ff0477ac */ /* 0x000ea40008000800 */
[----:B--2---:R-:W-:-:S09]  /*2890*/  UISETP.NE.AND UP0, UPT, UR4, 0x1, UPT ;  /* 0x000000010400788c */ /* 0x004fd2000bf05270 */
[----:B------:R-:W-:Y:S05]  /*28a0*/  BRA.U UP0, `(.L_x_42) ;  /* 0x0000000100447547 */ /* 0x000fea000b800000 */
[----:B------:R-:W2:Y:S01]  /*28b0*/  LDCU.128 UR12, c[0x0][0xb10] ;  /* 0x00016200ff0c77ac */ /* 0x000ea20008000c00 */
[----:B------:R-:W3:Y:S01]  /*28c0*/  LDCU UR16, c[0x0][0xb0c] ;  /* 0x00016180ff1077ac */ /* 0x000ee20008000800 */
[----:B------:R-:W4:Y:S01]  /*28d0*/  LDCU UR17, c[0x0][0xb20] ;  /* 0x00016400ff1177ac */ /* 0x000f220008000800 */
[----:B--2---:R-:W-:Y:S02]  /*28e0*/  UIMAD.WIDE.U32 UR10, UR38, UR12, URZ ;  /* 0x0000000c260a72a5 */ /* 0x004fe4000f8e00ff */
[----:B------:R-:W-:Y:S02]  /*28f0*/  UIMAD.WIDE.U32 UR8, UR37, UR15, URZ ;  /* 0x0000000f250872a5 */ /* 0x000fe4000f8e00ff */
[----:B---3--:R-:W-:Y:S02]  /*2900*/  UISETP.NE.AND UP2, UPT, UR16, 0x1, UPT ;  /* 0x000000011000788c */ /* 0x008fe4000bf45270 */
[----:B------:R-:W-:Y:S01]  /*2910*/  UISETP.NE.AND UP0, UPT, UR14, 0x1, UPT ;  /* 0x000000010e00788c */ /* 0x000fe2000bf05270 */
[----:B------:R-:W-:-:S02]  /*2920*/  UMOV UR6, UR11 ;  /* 0x0000000b00067c82 */ /* 0x000fc40008000000 */
[----:B------:R-:W-:Y:S01]  /*2930*/  UMOV UR4, UR9 ;  /* 0x0000000900047c82 */ /* 0x000fe20008000000 */
[----:B------:R-:W-:Y:S02]  /*2940*/  USHF.R.U32.HI UR6, URZ, UR13, UR6 ;  /* 0x0000000dff067299 */ /* 0x000fe40008011606 */
[----:B----4-:R-:W-:Y:S02]  /*2950*/  USHF.R.U32.HI UR4, URZ, UR17, UR4 ;  /* 0x00000011ff047299 */ /* 0x010fe40008011604 */
[----:B------:R-:W-:Y:S02]  /*2960*/  USEL UR6, UR38, UR6, !UP2 ;  /* 0x0000000626067287 */ /* 0x000fe4000d000000 */
[----:B------:R-:W-:-:S04]  /*2970*/  USEL UR4, UR37, UR4, !UP0 ;  /* 0x0000000425047287 */ /* 0x000fc8000c000000 */
[----:B------:R-:W-:Y:S02]  /*2980*/  UIADD3 UR8, UPT, UPT, UR6, -UR4, URZ ;  /* 0x8000000406087290 */ /* 0x000fe4000fffe0ff */
[----:B------:R-:W-:Y:S02]  /*2990*/  UIADD3 UR4, UPT, UPT, -UR6, UR4, URZ ;  /* 0x0000000406047290 */ /* 0x000fe4000fffe1ff */
[----:B------:R-:W-:Y:S02]  /*29a0*/  UIMAD UR37, UR8, UR14, UR37 ;  /* 0x0000000e082572a4 */ /* 0x000fe4000f8e0225 */
[----:B------:R-:W-:-:S12]  /*29b0*/  UIMAD UR38, UR4, UR16, UR38 ;  /* 0x00000010042672a4 */ /* 0x000fd8000f8e0226 */
.L_x_42:
[----:B------:R-:W-:Y:S01]  /*29c0*/  VIADD R11, R11, 0x1 ;  /* 0x000000010b0b7836 */ /* 0x000fe20000000000 */
[----:B------:R-:W-:Y:S02]  /*29d0*/  R2UR UR6, R48 ;  /* 0x00000000300672ca */ /* 0x000fe400000e0000 */
[----:B------:R-:W-:Y:S02]  /*29e0*/  R2UR UR4, R47 ;  /* 0x000000002f0472ca */ /* 0x000fe400000e0000 */
[C---:B------:R-:W-:Y:S02]  /*29f0*/  ISETP.NE.AND P0, PT, R11.reuse, 0x2, PT ;  /* 0x000000020b00780c */ /* 0x040fe40003f05270 */
[----:B------:R-:W-:Y:S02]  /*2a00*/  PLOP3.LUT P1, PT, PT, PT, PT, 0x80, 0x8 ;  /* 0x000000000008781c */ /* 0x000fe40003f2f070 */
[----:B-1----:R-:W-:Y:S02]  /*2a10*/  SEL R0, RZ, 0x1, P0 ;  /* 0x00000001ff007807 */ /* 0x002fe40000000000 */
[----:B------:R-:W-:-:S02]  /*2a20*/  SEL R11, R11, RZ, P0 ;  /* 0x000000ff0b0b7207 */ /* 0x000fc40000000000 */
[----:B------:R-:W-:Y:S01]  /*2a30*/  LOP3.LUT R10, R10, R0, RZ, 0x3c, !PT ;  /* 0x000000000a0a7212 */ /* 0x000fe200078e3cff */
[----:B------:R-:W-:Y:S02]  /*2a40*/  UIADD3 UR16, UPT, UPT, UR38, UR6, URZ ;  /* 0x0000000626107290 */ /* 0x000fe4000fffe0ff */
[----:B------:R-:W-:Y:S01]  /*2a50*/  UIADD3 UR20, UPT, UPT, UR37, UR4, URZ ;  /* 0x0000000425147290 */ /* 0x000fe2000fffe0ff */
[----:B------:R-:W-:Y:S11]  /*2a60*/  BRA.U UP1, `(.L_x_43) ;  /* 0xfffffff101507547 */ /* 0x000ff6000b83ffff */
[----:B------:R-:W-:Y:S01]  /*2a70*/  UIADD3 UR7, UPT, UPT, UR7, 0x88, URZ ;  /* 0x0000008807077890 */ /* 0x000fe2000fffe0ff */
[----:B------:R-:W-:-:S03]  /*2a80*/  SHF.L.U32 R2, R12, 0x1f, RZ ;  /* 0x0000001f0c027819 */ /* 0x000fc600000006ff */
[----:B------:R-:W-:-:S09]  /*2a90*/  ULEA UR4, UR5, UR7, 0x3 ;  /* 0x0000000705047291 */ /* 0x000fd2000f8e18ff */
[----:B------:R-:W1:Y:S02]  /*2aa0*/  SYNCS.PHASECHK.TRANS64.TRYWAIT P0, [UR4], R2 ;  /* 0x00000002ff0075a7 */ /* 0x000e640008001104 */
[----:B-1----:R-:W-:Y:S05]  /*2ab0*/  @!P0 BRA `(.L_x_44) ;  /* 0x00000064007c8947 */ /* 0x002fea0003800000 */
.L_x_157:
[----:B------:R-:W-:-:S04]  /*2ac0*/  UIADD3 UR4, UPT, UPT, UR5, 0x1, URZ ;  /* 0x0000000105047890 */ /* 0x000fc8000fffe0ff */
[----:B------:R-:W-:-:S04]  /*2ad0*/  UISETP.NE.AND UP0, UPT, UR4, 0x11, UPT ;  /* 0x000000110400788c */ /* 0x000fc8000bf05270 */
[----:B------:R-:W-:Y:S02]  /*2ae0*/  USEL UR6, URZ, 0x1, UP0 ;  /* 0x00000001ff067887 */ /* 0x000fe40008000000 */
[----:B------:R-:W-:-:S04]  /*2af0*/  USEL UR4, UR4, URZ, UP0 ;  /* 0x000000ff04047287 */ /* 0x000fc80008000000 */
[----:B------:R-:W-:Y:S01]  /*2b00*/  ULEA UR5, UR4, UR7, 0x3 ;  /* 0x0000000704057291 */ /* 0x000fe2000f8e18ff */
[----:B-1----:R-:W-:-:S04]  /*2b10*/  LOP3.LUT R2, R12, UR6, RZ, 0x3c, !PT ;  /* 0x000000060c027c12 */ /* 0x002fc8000f8e3cff */
[----:B------:R-:W-:-:S04]  /*2b20*/  SHF.L.U32 R3, R2, 0x1f, RZ ;  /* 0x0000001f02037819 */ /* 0x000fc800000006ff */
[----:B------:R-:W1:Y:S02]  /*2b30*/  SYNCS.PHASECHK.TRANS64.TRYWAIT P0, [UR5], R3 ;  /* 0x00000003ff0075a7 */ /* 0x000e640008001105 */
[----:B-1----:R-:W-:Y:S05]  /*2b40*/  @!P0 BRA `(.L_x_45) ;  /* 0x0000006400708947 */ /* 0x002fea0003800000 */
.L_x_159:
[----:B------:R-:W-:-:S04]  /*2b50*/  UIADD3 UR4, UPT, UPT, UR4, 0x1, URZ ;  /* 0x0000000104047890 */ /* 0x000fc8000fffe0ff */
[----:B------:R-:W-:-:S04]  /*2b60*/  UISETP.NE.AND UP0, UPT, UR4, 0x11, UPT ;  /* 0x000000110400788c */ /* 0x000fc8000bf05270 */
[----:B------:R-:W-:Y:S02]  /*2b70*/  USEL UR6, URZ, 0x1, UP0 ;  /* 0x00000001ff067887 */ /* 0x000fe40008000000 */
[----:B------:R-:W-:-:S04]  /*2b80*/  USEL UR4, UR4, URZ, UP0 ;  /* 0x000000ff04047287 */ /* 0x000fc80008000000 */
[----:B------:R-:W-:Y:S01]  /*2b90*/  ULEA UR5, UR4, UR7, 0x3 ;  /* 0x0000000704057291 */ /* 0x000fe2000f8e18ff */
[----:B------:R-:W-:-:S04]  /*2ba0*/  LOP3.LUT R2, R2, UR6, RZ, 0x3c, !PT ;  /* 0x0000000602027c12 */ /* 0x000fc8000f8e3cff */
[----:B-1----:R-:W-:-:S04]  /*2bb0*/  SHF.L.U32 R3, R2, 0x1f, RZ ;  /* 0x0000001f02037819 */ /* 0x002fc800000006ff */
[----:B------:R-:W1:Y:S02]  /*2bc0*/  SYNCS.PHASECHK.TRANS64.TRYWAIT P0, [UR5], R3 ;  /* 0x00000003ff0075a7 */ /* 0x000e640008001105 */
[----:B-1----:R-:W-:Y:S05]  /*2bd0*/  @!P0 BRA `(.L_x_46) ;  /* 0x0000006400648947 */ /* 0x002fea0003800000 */
.L_x_161:
        /* <DEDUP_REMOVED lines=9> */
.L_x_163:
        /* <DEDUP_REMOVED lines=9> */
.L_x_165:
        /* <DEDUP_REMOVED lines=9> */
.L_x_167:
        /* <DEDUP_REMOVED lines=9> */
.L_x_169:
        /* <DEDUP_REMOVED lines=9> */
.L_x_171:
        /* <DEDUP_REMOVED lines=9> */
.L_x_173:
        /* <DEDUP_REMOVED lines=9> */
.L_x_175:
        /* <DEDUP_REMOVED lines=9> */
.L_x_177:
        /* <DEDUP_REMOVED lines=9> */
.L_x_179:
        /* <DEDUP_REMOVED lines=9> */
.L_x_181:
        /* <DEDUP_REMOVED lines=9> */
.L_x_183:
        /* <DEDUP_REMOVED lines=9> */
.L_x_185:
        /* <DEDUP_REMOVED lines=9> */
.L_x_187:
[----:B------:R-:W-:-:S04]  /*3330*/  UIADD3 UR4, UPT, UPT, UR4, 0x1, URZ ;  /* 0x0000000104047890 */ /* 0x000fc8000fffe0ff */
[----:B------:R-:W-:-:S04]  /*3340*/  UISETP.NE.AND UP0, UPT, UR4, 0x11, UPT ;  /* 0x000000110400788c */ /* 0x000fc8000bf05270 */
[----:B------:R-:W-:Y:S02]  /*3350*/  USEL UR5, URZ, 0x1, UP0 ;  /* 0x00000001ff057887 */ /* 0x000fe40008000000 */
[----:B------:R-:W-:-:S04]  /*3360*/  USEL UR4, UR4, URZ, UP0 ;  /* 0x000000ff04047287 */ /* 0x000fc80008000000 */
[----:B------:R-:W-:Y:S01]  /*3370*/  ULEA UR4, UR4, UR7, 0x3 ;  /* 0x0000000704047291 */ /* 0x000fe2000f8e18ff */
[----:B------:R-:W-:-:S04]  /*3380*/  LOP3.LUT R2, R2, UR5, RZ, 0x3c, !PT ;  /* 0x0000000502027c12 */ /* 0x000fc8000f8e3cff */
[----:B------:R-:W-:Y:S01]  /*3390*/  SHF.L.U32 R2, R2, 0x1f, RZ ;  /* 0x0000001f02027819 */ /* 0x000fe200000006ff */
[----:B-1----:R-:W-:-:S07]  /*33a0*/  IMAD.U32 R0, RZ, RZ, UR4 ;  /* 0x00000004ff007e24 */ /* 0x002fce000f8e00ff */
.L_x_60:
[----:B-1----:R1:W2:Y:S02]  /*33b0*/  SYNCS.PHASECHK.TRANS64.TRYWAIT P0, [R0+URZ], R2 ;  /* 0x00000002000075a7 */ /* 0x0022a400080011ff */
[----:B--2---:R-:W-:Y:S05]  /*33c0*/  @!P0 NANOSLEEP.SYNCS 0x989680 ;  /* 0x009896800000895d */ /* 0x004fea0003900000 */
[----:B------:R-:W2:Y:S02]  /*33d0*/  @!P0 SYNCS.PHASECHK.TRANS64 P0, [R0+URZ], R2 ;  /* 0x00000002000085a7 */ /* 0x000ea400080010ff */
[----:B--2---:R-:W-:Y:S05]  /*33e0*/  @P0 EXIT ;  /* 0x000000000000094d */ /* 0x004fea0003800000 */
[----:B------:R-:W-:Y:S05]  /*33f0*/  BRA `(.L_x_60) ;  /* 0xfffffffc00ec7947 */ /* 0x000fea000383ffff */
.L_x_23:
[----:B------:R-:W1:Y:S02]  /*3400*/  S2UR UR4, SR_CgaCtaId ;  /* 0x00000000000479c3 */ /* 0x000e640000008800 */
[----:B-1----:R-:W-:-:S04]  /*3410*/  UISETP.NE.AND UP0, UPT, UR4, URZ, UPT ;  /* 0x000000ff0400728c */ /* 0x002fc8000bf05270 */
[----:B------:R-:W-:-:S09]  /*3420*/  UISETP.NE.OR UP0, UPT, UR17, 0x1, UP0 ;  /* 0x000000011100788c */ /* 0x000fd20008705670 */
[----:B------:R-:W-:Y:S05]  /*3430*/  BRA.U UP0, `(.L_x_61) ;  /* 0x00000005004c7547 */ /* 0x000fea000b800000 */
[----:B------:R-:W1:Y:S01]  /*3440*/  S2UR UR5, SR_CgaCtaId ;  /* 0x00000000000579c3 */ /* 0x000e620000008800 */
[----:B------:R-:W-:Y:S01]  /*3450*/  UMOV UR4, 0x400 ;  /* 0x0000040000047882 */ /* 0x000fe20000000000 */
[----:B------:R-:W-:Y:S01]  /*3460*/  ISETP.GE.U32.AND P2, PT, R0, 0x8, PT ;  /* 0x000000080000780c */ /* 0x000fe20003f46070 */
[----:B------:R-:W-:Y:S01]  /*3470*/  IMAD.MOV.U32 R12, RZ, RZ, 0x1 ;  /* 0x00000001ff0c7424 */ /* 0x000fe200078e00ff */
[----:B------:R-:W-:Y:S02]  /*3480*/  CS2R R10, SRZ ;  /* 0x00000000000a7805 */ /* 0x000fe4000001ff00 */
[----:B------:R-:W-:Y:S01]  /*3490*/  CS2R R8, SRZ ;  /* 0x0000000000087805 */ /* 0x000fe2000001ff00 */
[----:B-1----:R-:W-:-:S03]  /*34a0*/  ULEA UR6, UR5, UR4, 0x18 ;  /* 0x0000000405067291 */ /* 0x002fc6000f8ec0ff */
[----:B------:R-:W-:-:S09]  /*34b0*/  UMOV UR5, URZ ;  /* 0x000000ff00057c82 */ /* 0x000fd20008000000 */
.L_x_65:
[----:B------:R-:W-:Y:S02]  /*34c0*/  LEA R2, R8, UR6, 0x3 ;  /* 0x0000000608027c11 */ /* 0x000fe4000f8e18ff */
[----:B------:R-:W-:-:S03]  /*34d0*/  SHF.L.U32 R4, R9, 0x1f, RZ ;  /* 0x0000001f09047819 */ /* 0x000fc600000006ff */
[----:B------:R-:W-:Y:S01]  /*34e0*/  VIADD R5, R2, 0x1d0 ;  /* 0x000001d002057836 */ /* 0x000fe20000000000 */
[----:B------:R-:W1:Y:S02]  /*34f0*/  SYNCS.PHASECHK.TRANS64.TRYWAIT P0, [R2+URZ+0x1c0], R4 ;  /* 0x0001c004020075a7 */ /* 0x000e6400080011ff */
[----:B-1----:R-:W-:Y:S05]  /*3500*/  @!P0 BRA `(.L_x_62) ;  /* 0x0000006000688947 */ /* 0x002fea0003800000 */
.L_x_188:
[----:B------:R-:W-:Y:S01]  /*3510*/  ULEA UR4, UR5, UR6, 0x3 ;  /* 0x0000000605047291 */ /* 0x000fe2000f8e18ff */
[----:B-1----:R-:W-:Y:S01]  /*3520*/  PRMT R2, RZ, 0x654, R5 ;  /* 0x00000654ff027816 */ /* 0x002fe20000000005 */
[----:B------:R-:W-:Y:S01]  /*3530*/  @!P2 IMAD.MOV.U32 R4, RZ, RZ, 0x10 ;  /* 0x00000010ff04a424 */ /* 0x000fe200078e00ff */
[----:B------:R-:W-:Y:S01]  /*3540*/  SHF.L.U32 R5, R12, 0x1f, RZ ;  /* 0x0000001f0c057819 */ /* 0x000fe200000006ff */
[----:B------:R-:W-:Y:S01]  /*3550*/  UIADD3 UR7, UPT, UPT, UR4, 0x160, URZ ;  /* 0x0000016004077890 */ /* 0x000fe2000fffe0ff */
[----:B------:R1:W-:Y:S05]  /*3560*/  SYNCS.ARRIVE.TRANS64.RED.A1T0 RZ, [R2+URZ], RZ ;  /* 0x000000ff02ff79a7 */ /* 0x0003ea00081004ff */
[----:B------:R-:W-:Y:S01]  /*3570*/  IMAD.U32 R6, RZ, RZ, UR7 ;  /* 0x00000007ff067e24 */ /* 0x000fe2000f8e00ff */
[----:B------:R-:W2:Y:S04]  /*3580*/  SYNCS.PHASECHK.TRANS64.TRYWAIT P0, [UR4+0x170], R5 ;  /* 0x00017005ff0075a7 */ /* 0x000ea80008001104 */
[----:B------:R-:W-:Y:S01]  /*3590*/  PRMT R6, R0, 0x654, R6 ;  /* 0x0000065400067816 */ /* 0x000fe20000000006 */
[----:B-12---:R-:W-:Y:S06]  /*35a0*/  @!P0 BRA `(.L_x_63) ;  /* 0x0000006000548947 */ /* 0x006fec0003800000 */
.L_x_190:
[----:B------:R-:W-:Y:S01]  /*35b0*/  ULEA UR8, UR5, UR6, 0x4 ;  /* 0x0000000605087291 */ /* 0x000fe2000f8e20ff */
[----:B------:R-:W-:Y:S01]  /*35c0*/  SEL R3, R6, R3, !P2 ;  /* 0x0000000306037207 */ /* 0x000fe20005000000 */
[----:B------:R-:W-:Y:S01]  /*35d0*/  UIADD3 UR9, UPT, UPT, UR4, 0x160, URZ ;  /* 0x0000016004097890 */ /* 0x000fe2000fffe0ff */
[----:B-1----:R-:W-:Y:S01]  /*35e0*/  LEA R2, R11, UR6, 0x3 ;  /* 0x000000060b027c11 */ /* 0x002fe2000f8e18ff */
[----:B------:R-:W-:Y:S01]  /*35f0*/  UIADD3 UR8, UPT, UPT, UR8, 0x1f0, URZ ;  /* 0x000001f008087890 */ /* 0x000fe2000fffe0ff */
[----:B------:R1:W-:Y:S01]  /*3600*/  @!P2 SYNCS.ARRIVE.TRANS64.RED RZ, [R3+URZ], R4 ;  /* 0x0000000403ffa9a7 */ /* 0x0003e200080004ff */
[----:B------:R-:W-:Y:S01]  /*3610*/  UIADD3 UR4, UPT, UPT, UR5, 0x1, URZ ;  /* 0x0000000105047890 */ /* 0x000fe2000fffe0ff */
[----:B------:R-:W-:-:S03]  /*3620*/  VIADD R8, R8, 0x1 ;  /* 0x0000000108087836 */ /* 0x000fc60000000000 */
[----:B------:R-:W-:Y:S02]  /*3630*/  UISETP.NE.AND UP0, UPT, UR4, 0x2, UPT ;  /* 0x000000020400788c */ /* 0x000fe4000bf05270 */
[----:B------:R-:W-:Y:S01]  /*3640*/  ISETP.NE.AND P0, PT, R8, 0x2, PT ;  /* 0x000000020800780c */ /* 0x000fe20003f05270 */
[----:B------:R-:W-:Y:S06]  /*3650*/  UGETNEXTWORKID.BROADCAST [UR8], [UR9] ;  /* 0x00000000080073ca */ /* 0x000fec0008000100 */
[----:B------:R-:W-:Y:S02]  /*3660*/  USEL UR7, URZ, 0x1, UP0 ;  /* 0x00000001ff077887 */ /* 0x000fe40008000000 */
[----:B------:R-:W-:-:S04]  /*3670*/  USEL UR5, UR4, URZ, UP0 ;  /* 0x000000ff04057287 */ /* 0x000fc80008000000 */
[----:B------:R-:W-:Y:S02]  /*3680*/  LOP3.LUT R12, R12, UR7, RZ, 0x3c, !PT ;  /* 0x000000070c0c7c12 */ /* 0x000fe4000f8e3cff */
[----:B-1----:R-:W-:-:S04]  /*3690*/  SHF.L.U32 R4, R10, 0x1f, RZ ;  /* 0x0000001f0a047819 */ /* 0x002fc800000006ff */
[----:B------:R-:W1:Y:S02]  /*36a0*/  SYNCS.PHASECHK.TRANS64.TRYWAIT P1, [R2+URZ+0x160], R4 ;  /* 0x00016004020075a7 */ /* 0x000e6400080211ff */
[----:B-1----:R-:W-:Y:S05]  /*36b0*/  @!P1 BRA `(.L_x_64) ;  /* 0x0000006000289947 */ /* 0x002fea0003800000 */
.L_x_191:
[C---:B-1----:R-:W-:Y:S01]  /*36c0*/  LEA R4, R11.reuse, UR6, 0x4 ;  /* 0x000000060b047c11 */ /* 0x042fe2000f8e20ff */
[----:B------:R-:W-:Y:S01]  /*36d0*/  VIADD R2, R2, 0x170 ;  /* 0x0000017002027836 */ /* 0x000fe20000000000 */
[----:B------:R-:W-:Y:S01]  /*36e0*/  SEL R8, R8, RZ, P0 ;  /* 0x000000ff08087207 */ /* 0x000fe20000000000 */
[----:B------:R-:W-:-:S03]  /*36f0*/  VIADD R11, R11, 0x1 ;  /* 0x000000010b0b7836 */ /* 0x000fc60000000000 */
[----:B------:R-:W1:Y:S01]  /*3700*/  LDS.128 R4, [R4+0x1f0] ;  /* 0x0001f00004047984 */ /* 0x000e620000000c00 */
[----:B------:R-:W-:Y:S02]  /*3710*/  PRMT R2, RZ, 0x654, R2 ;  /* 0x00000654ff027816 */ /* 0x000fe40000000002 */
[C---:B------:R-:W-:Y:S01]  /*3720*/  ISETP.NE.AND P1, PT, R11.reuse, 0x2, PT ;  /* 0x000000020b00780c */ /* 0x040fe20003f25270 */
[----:B------:R-:W-:Y:S01]  /*3730*/  @!PT LDS RZ, [RZ] ;  /* 0x00000000fffff984 */ /* 0x000fe20000000800 */
[----:B------:R-:W-:Y:S01]  /*3740*/  @!PT LDS RZ, [RZ] ;  /* 0x00000000fffff984 */ /* 0x000fe20000000800 */
[----:B------:R-:W-:Y:S01]  /*3750*/  @!PT LDS RZ, [RZ] ;  /* 0x00000000fffff984 */ /* 0x000fe20000000800 */
[----:B------:R-:W-:Y:S01]  /*3760*/  @!PT LDS RZ, [RZ] ;  /* 0x00000000fffff984 */ /* 0x000fe20000000800 */
[----:B------:R2:W-:Y:S06]  /*3770*/  MEMBAR.ALL.CTA ;  /* 0x0000000000007992 */ /* 0x0005ec0000008000 */
[----:B--2---:R-:W2:Y:S01]  /*3780*/  FENCE.VIEW.ASYNC.S ;  /* 0x00000000000073c6 */ /* 0x004ea20000000000 */
[----:B------:R-:W-:Y:S01]  /*3790*/  SEL R11, R11, RZ, P1 ;  /* 0x000000ff0b0b7207 */ /* 0x000fe20000800000 */
[----:B--2---:R2:W-:Y:S01]  /*37a0*/  SYNCS.ARRIVE.TRANS64.RED.A1T0 RZ, [R2+URZ], RZ ;  /* 0x000000ff02ff79a7 */ /* 0x0045e200081004ff */
[----:B-1----:R-:W-:-:S02]  /*37b0*/  LOP3.LUT P3, RZ, R6, 0x1, RZ, 0xc0, !PT ;  /* 0x0000000106ff7812 */ /* 0x002fc4000786c0ff */
[----:B------:R-:W-:-:S04]  /*37c0*/  SEL R4, RZ, 0x1, P1 ;  /* 0x00000001ff047807 */ /* 0x000fc80000800000 */
[----:B------:R-:W-:Y:S02]  /*37d0*/  LOP3.LUT R10, R10, R4, RZ, 0x3c, !PT ;  /* 0x000000040a0a7212 */ /* 0x000fe400078e3cff */
[----:B--2---:R-:W-:-:S04]  /*37e0*/  SEL R2, RZ, 0x1, P0 ;  /* 0x00000001ff027807 */ /* 0x004fc80000000000 */
[----:B------:R-:W-:Y:S01]  /*37f0*/  LOP3.LUT R9, R9, R2, RZ, 0x3c, !PT ;  /* 0x0000000209097212 */ /* 0x000fe200078e3cff */
[----:B------:R-:W-:Y:S06]  /*3800*/  @P3 BRA `(.L_x_65) ;  /* 0xfffffffc002c3947 */ /* 0x000fec000383ffff */
[----:B------:R-:W-:Y:S01]  /*3810*/  ULEA UR4, UR5, UR6, 0x3 ;  /* 0x0000000605047291 */ /* 0x000fe2000f8e18ff */
[----:B------:R-:W-:-:S08]  /*3820*/  SHF.L.U32 R2, R12, 0x1f, RZ ;  /* 0x0000001f0c027819 */ /* 0x000fd000000006ff */
[----:B------:R-:W1:Y:S02]  /*3830*/  SYNCS.PHASECHK.TRANS64 P0, [UR4+0x170], R2 ;  /* 0x00017002ff0075a7 */ /* 0x000e640008001004 */
[----:B-1----:R-:W-:Y:S05]  /*3840*/  @P0 BRA `(.L_x_66) ;  /* 0x0000000000080947 */ /* 0x002fea0003800000 */
[----:B------:R-:W1:Y:S02]  /*3850*/  SYNCS.PHASECHK.TRANS64.TRYWAIT P0, [UR4+0x170], R2 ;  /* 0x00017002ff0075a7 */ /* 0x000e640008001104 */
[----:B-1----:R-:W-:Y:S05]  /*3860*/  @!P0 BRA `(.L_x_67) ;  /* 0x0000005c00d08947 */ /* 0x002fea0003800000 */
.L_x_66:
[----:B------:R-:W-:-:S04]  /*3870*/  UIADD3 UR7, UPT, UPT, UR5, 0x1, URZ ;  /* 0x0000000105077890 */ /* 0x000fc8000fffe0ff */
[----:B------:R-:W-:-:S04]  /*3880*/  UISETP.NE.AND UP0, UPT, UR7, 0x2, UPT ;  /* 0x000000020700788c */ /* 0x000fc8000bf05270 */
[----:B------:R-:W-:Y:S02]  /*3890*/  USEL UR8, URZ, 0x1, UP0 ;  /* 0x00000001ff087887 */ /* 0x000fe40008000000 */
[----:B------:R-:W-:-:S04]  /*38a0*/  USEL UR7, UR7, URZ, UP0 ;  /* 0x000000ff07077287 */ /* 0x000fc80008000000 */
[----:B------:R-:W-:Y:S01]  /*38b0*/  ULEA UR7, UR7, UR6, 0x3 ;  /* 0x0000000607077291 */ /* 0x000fe2000f8e18ff */
[----:B-1----:R-:W-:-:S04]  /*38c0*/  LOP3.LUT R2, R12, UR8, RZ, 0x3c, !PT ;  /* 0x000000080c027c12 */ /* 0x002fc8000f8e3cff */
[----:B------:R-:W-:-:S04]  /*38d0*/  SHF.L.U32 R0, R2, 0x1f, RZ ;  /* 0x0000001f02007819 */ /* 0x000fc800000006ff */
[----:B------:R-:W1:Y:S02]  /*38e0*/  SYNCS.PHASECHK.TRANS64 P0, [UR7+0x170], R0 ;  /* 0x00017000ff0075a7 */ /* 0x000e640008001007 */
[----:B-1----:R-:W-:Y:S05]  /*38f0*/  @P0 EXIT ;  /* 0x000000000000094d */ /* 0x002fea0003800000 */
[----:B------:R-:W-:Y:S02]  /*3900*/  SHF.L.U32 R2, R2, 0x1f, RZ ;  /* 0x0000001f02027819 */ /* 0x000fe400000006ff */
[----:B------:R-:W-:-:S07]  /*3910*/  MOV R0, UR7 ;  /* 0x0000000700007c02 */ /* 0x000fce0008000f00 */
.L_x_68:
[----:B-1----:R1:W2:Y:S02]  /*3920*/  SYNCS.PHASECHK.TRANS64.TRYWAIT P0, [R0+URZ+0x170], R2 ;  /* 0x00017002000075a7 */ /* 0x0022a400080011ff */
[----:B--2---:R-:W-:Y:S05]  /*3930*/  @!P0 NANOSLEEP.SYNCS 0x989680 ;  /* 0x009896800000895d */ /* 0x004fea0003900000 */
[----:B------:R-:W2:Y:S02]  /*3940*/  @!P0 SYNCS.PHASECHK.TRANS64 P0, [R0+URZ+0x170], R2 ;  /* 0x00017002000085a7 */ /* 0x000ea400080010ff */
[----:B--2---:R-:W-:Y:S05]  /*3950*/  @P0 EXIT ;  /* 0x000000000000094d */ /* 0x004fea0003800000 */
[----:B------:R-:W-:Y:S05]  /*3960*/  BRA `(.L_x_68) ;  /* 0xfffffffc00ec7947 */ /* 0x000fea000383ffff */
.L_x_61:
[----:B------:R-:W-:Y:S05]  /*3970*/  BRA.U UP4, `(.L_x_69) ;  /* 0x0000000d04a07547 */ /* 0x000fea000b800000 */
[----:B------:R-:W1:Y:S01]  /*3980*/  S2UR UR7, SR_CgaCtaId ;  /* 0x00000000000779c3 */ /* 0x000e620000008800 */
[----:B------:R-:W-:Y:S01]  /*3990*/  UMOV UR4, 0x40 ;  /* 0x0000004000047882 */ /* 0x000fe20000000000 */
[----:B------:R-:W-:Y:S01]  /*39a0*/  NOP ;  /* 0x0000000000007918 */ /* 0x000fe20000000000 */
[----:B------:R-:W-:Y:S01]  /*39b0*/  UMOV UR6, 0x400 ;  /* 0x0000040000067882 */ /* 0x000fe20000000000 */
[----:B-1----:R-:W-:Y:S02]  /*39c0*/  ULEA UR5, UR7, UR4, 0x18 ;  /* 0x0000000407057291 */ /* 0x002fe4000f8ec0ff */
[----:B------:R-:W-:-:S07]  /*39d0*/  ULEA UR6, UR7, UR6, 0x18 ;  /* 0x0000000607067291 */ /* 0x000fce000f8ec0ff */
[----:B------:R-:W1:Y:S02]  /*39e0*/  LDS.U8 R0, [UR5+0x1c] ;  /* 0x00001c05ff007984 */ /* 0x000e640008000000 */
[----:B-1----:R-:W-:-:S13]  /*39f0*/  ISETP.NE.AND P0, PT, R0, RZ, PT ;  /* 0x000000ff0000720c */ /* 0x002fda0003f05270 */
[----:B------:R-:W-:Y:S05]  /*3a00*/  @P0 BRA `(.L_x_70) ;  /* 0x0000000000580947 */ /* 0x000fea0003800000 */
[----:B------:R-:W-:-:S13]  /*3a10*/  ELECT P0, URZ, PT ;  /* 0x0000000000ff782f */ /* 0x000fda0003800000 */
[----:B------:R-:W-:Y:S05]  /*3a20*/  @!P0 BRA `(.L_x_71) ;  /* 0x0000000000608947 */ /* 0x000fea0003800000 */
[----:B------:R-:W-:Y:S01]  /*3a30*/  UMOV UR4, 0x10 ;  /* 0x0000001000047882 */ /* 0x000fe20000000000 */
[----:B------:R-:W-:Y:S01]  /*3a40*/  HFMA2 R0, -RZ, RZ, 0, 5.9604644775390625e-08 ;  /* 0x00000001ff007431 */ /* 0x000fe200000001ff */
[----:B------:R-:W-:-:S03]  /*3a50*/  MOV R3, 0xffff ;  /* 0x0000ffff00037802 */ /* 0x000fc60000000f00 */
[----:B------:R-:W-:Y:S04]  /*3a60*/  DEPBAR.LE SB1, 0x36 ;  /* 0x00009d800000791a */ /* 0x000fe80000000000 */
[----:B------:R-:W1:Y:S02]  /*3a70*/  UTCATOMSWS.FIND_AND_SET.ALIGN UP0, UR4, UR4 ;  /* 0x00000004000475e3 */ /* 0x000e640008000800 */
[----:B-1----:R-:W-:Y:S01]  /*3a80*/  MOV R4, UR4 ;  /* 0x0000000400047c02 */ /* 0x002fe20008000f00 */
[----:B------:R-:W-:Y:S06]  /*3a90*/  BRA.U UP0, `(.L_x_72) ;  /* 0x0000000100187547 */ /* 0x000fec000b800000 */
.L_x_73:
[----:B------:R-:W-:Y:S05]  /*3aa0*/  NANOSLEEP 0x64 ;  /* 0x000000640000795d */ /* 0x000fea0003800000 */
[----:B------:R-:W-:-:S05]  /*3ab0*/  UMOV UR4, 0x10 ;  /* 0x0000001000047882 */ /* 0x000fca0000000000 */
[----:B------:R-:W-:Y:S04]  /*3ac0*/  DEPBAR.LE SB1, 0x36 ;  /* 0x00009d800000791a */ /* 0x000fe80000000000 */
[----:B------:R-:W1:Y:S02]  /*3ad0*/  UTCATOMSWS.FIND_AND_SET.ALIGN UP0, UR4, UR4 ;  /* 0x00000004000475e3 */ /* 0x000e640008000800 */
[----:B-1----:R-:W-:Y:S01]  /*3ae0*/  MOV R4, UR4 ;  /* 0x0000000400047c02 */ /* 0x002fe20008000f00 */
[----:B------:R-:W-:Y:S05]  /*3af0*/  BRA.U !UP0, `(.L_x_73) ;  /* 0xfffffffd08e87547 */ /* 0x000fea000b83ffff */
.L_x_72:
[-C--:B------:R-:W-:Y:S02]  /*3b00*/  SHF.L.U32 R3, R3, R4.reuse, RZ ;  /* 0x0000000403037219 */ /* 0x080fe400000006ff */
[----:B------:R-:W-:Y:S01]  /*3b10*/  SHF.L.U32 R0, R0, R4, RZ ;  /* 0x0000000400007219 */ /* 0x000fe200000006ff */
[----:B------:R-:W-:Y:S02]  /*3b20*/  IMAD.SHL.U32 R4, R4, 0x20, RZ ;  /* 0x0000002004047824 */ /* 0x000fe400078e00ff */
[----:B------:R1:W-:Y:S04]  /*3b30*/  ATOMS.OR RZ, [UR5+0x14], R3 ;  /* 0x00001403ffff798c */ /* 0x0003e8000b000005 */
[----:B------:R1:W-:Y:S04]  /*3b40*/  ATOMS.OR RZ, [UR5+0x18], R0 ;  /* 0x00001800ffff798c */ /* 0x0003e8000b000005 */
[----:B------:R1:W-:Y:S01]  /*3b50*/  STS [UR6+0x210], R4 ;  /* 0x00021004ff007988 */ /* 0x0003e20008000806 */
[----:B------:R-:W-:Y:S05]  /*3b60*/  BRA `(.L_x_71) ;  /* 0x0000000000107947 */ /* 0x000fea0003800000 */
.L_x_70:
[----:B------:R-:W-:Y:S02]  /*3b70*/  MOV R0, 0xffffffff ;  /* 0xffffffff00007802 */ /* 0x000fe40000000f00 */
[----:B------:R-:W-:-:S03]  /*3b80*/  MOV R4, 0x3bb0 ;  /* 0x00003bb000047802 */ /* 0x000fc60000000f00 */
[----:B------:R1:W-:Y:S04]  /*3b90*/  STS [UR6+0x210], R0 ;  /* 0x00021000ff007988 */ /* 0x0003e80008000806 */
[----:B-1---5:R-:W-:Y:S05]  /*3ba0*/  CALL.REL.NOINC `($__internal_1_$__cuda_sm10x_tcgen05_guardrail_trap_phase_invalid_during_alloc) ;  /* 0x0000006400187944 */ /* 0x022fea0003c00000 */
.L_x_71:
[----:B------:R-:W-:Y:S05]  /*3bb0*/  WARPSYNC.ALL ;  /* 0x0000000000007948 */ /* 0x000fea0003800000 */
[----:B------:R-:W2:Y:S01]  /*3bc0*/  S2UR UR4, SR_CgaCtaId ;  /* 0x00000000000479c3 */ /* 0x000ea20000008800 */
[----:B------:R-:W-:Y:S01]  /*3bd0*/  UMOV UR17, 0x400 ;  /* 0x0000040000117882 */ /* 0x000fe20000000000 */
[----:B------:R-:W-:-:S06]  /*3be0*/  NOP ;  /* 0x0000000000007918 */ /* 0x000fcc0000000000 */
[----:B------:R-:W-:Y:S06]  /*3bf0*/  BAR.ARV 0x6, 0xa0 ;  /* 0x0182800000007b1d */ /* 0x000fec0000002000 */
[----:B------:R-:W3:Y:S01]  /*3c00*/  LDCU UR5, c[0x0][0x38c] ;  /* 0x00007180ff0577ac */ /* 0x000ee20008000800 */
[----:B------:R-:W-:Y:S01]  /*3c10*/  LOP3.LUT R2, R2, 0xffff, RZ, 0xc0, !PT ;  /* 0x0000ffff02027812 */ /* 0x000fe200078ec0ff */
[----:B------:R-:W-:Y:S01]  /*3c20*/  IMAD.MOV.U32 R11, RZ, RZ, 0x1 ;  /* 0x00000001ff0b7424 */ /* 0x000fe200078e00ff */
[----:B------:R-:W-:Y:S01]  /*3c30*/  CS2R R8, SRZ ;  /* 0x0000000000087805 */ /* 0x000fe2000001ff00 */
[----:B------:R-:W4:Y:S01]  /*3c40*/  LDCU UR8, c[0x0][0x38c] ;  /* 0x00007180ff0877ac */ /* 0x000f220008000800 */
[----:B------:R-:W-:Y:S01]  /*3c50*/  R2UR UR19, R2 ;  /* 0x00000000021372ca */ /* 0x000fe200000e0000 */
[----:B------:R-:W-:Y:S01]  /*3c60*/  IMAD.MOV.U32 R10, RZ, RZ, RZ ;  /* 0x000000ffff0a7224 */ /* 0x000fe200078e00ff */
[----:B------:R-:W-:Y:S01]  /*3c70*/  UMOV UR22, URZ ;  /* 0x000000ff00167c82 */ /* 0x000fe20008000000 */
[----:B------:R-:W-:Y:S01]  /*3c80*/  UMOV UR14, URZ ;  /* 0x000000ff000e7c82 */ /* 0x000fe20008000000 */
[----:B--2---:R-:W-:Y:S01]  /*3c90*/  ULEA UR17, UR4, UR17, 0x18 ;  /* 0x0000001104117291 */ /* 0x004fe2000f8ec0ff */
[----:B------:R-:W-:Y:S01]  /*3ca0*/  UMOV UR26, 0x0 ;  /* 0x00000000001a7882 */ /* 0x000fe20000000000 */
[----:B------:R-:W-:-:S02]  /*3cb0*/  UMOV UR27, 0x4200010 ;  /* 0x04200010001b7882 */ /* 0x000fc40000000000 */
[----:B------:R-:W-:Y:S02]  /*3cc0*/  UIADD3 UR6, UPT, UPT, UR17, 0x4600, URZ ;  /* 0x0000460011067890 */ /* 0x000fe4000fffe0ff */
[----:B------:R-:W-:Y:S02]  /*3cd0*/  UIADD3 UR7, UPT, UPT, UR17, 0x15600, URZ ;  /* 0x0001560011077890 */ /* 0x000fe4000fffe0ff */
[----:B---3--:R-:W-:Y:S01]  /*3ce0*/  UIADD3 UR5, UPT, UPT, UR5, 0x1f, URZ ;  /* 0x0000001f05057890 */ /* 0x008fe2000fffe0ff */
[----:B-1----:R-:W1:Y:S01]  /*3cf0*/  LDS R0, [UR17+0x210] ;  /* 0x00021011ff007984 */ /* 0x002e620008000800 */
[----:B------:R-:W-:Y:S02]  /*3d00*/  USHF.R.U32.HI UR6, URZ, 0x4, UR6 ;  /* 0x00000004ff067899 */ /* 0x000fe40008011606 */
[----:B------:R-:W-:Y:S02]  /*3d10*/  USHF.R.S32.HI UR4, URZ, 0x1f, UR5 ;  /* 0x0000001fff047899 */ /* 0x000fe40008011405 */
[----:B------:R-:W-:-:S02]  /*3d20*/  ULOP3.LUT UR6, UR6, 0x3fff, URZ, 0xc0, !UPT ;  /* 0x00003fff06067892 */ /* 0x000fc4000f8ec0ff */
[----:B------:R-:W-:Y:S02]  /*3d30*/  ULEA.HI UR4, UR4, UR5, URZ, 0x5 ;  /* 0x0000000504047291 */ /* 0x000fe4000f8f28ff */
[----:B------:R-:W-:Y:S02]  /*3d40*/  USHF.R.U32.HI UR5, URZ, 0x4, UR7 ;  /* 0x00000004ff057899 */ /* 0x000fe40008011607 */
[----:B------:R-:W-:Y:S02]  /*3d50*/  USHF.R.S32.HI UR28, URZ, 0x5, UR4 ;  /* 0x00000005ff1c7899 */ /* 0x000fe40008011404 */
[----:B------:R-:W-:Y:S02]  /*3d60*/  ULOP3.LUT UR5, UR5, 0x3fff, URZ, 0xc0, !UPT ;  /* 0x00003fff05057892 */ /* 0x000fe4000f8ec0ff */
[----:B------:R-:W-:Y:S02]  /*3d70*/  UISETP.LT.AND UP0, UPT, UR28, 0x1, UPT ;  /* 0x000000011c00788c */ /* 0x000fe4000bf01270 */
[----:B------:R-:W-:-:S02]  /*3d80*/  ULOP3.LUT UR20, UR6, 0x10000, URZ, 0xfc, !UPT ;  /* 0x0001000006147892 */ /* 0x000fc4000f8efcff */
[----:B------:R-:W-:Y:S02]  /*3d90*/  USEL UR29, UR28, 0x1, !UP0 ;  /* 0x000000011c1d7887 */ /* 0x000fe4000c000000 */
[----:B------:R-:W-:Y:S02]  /*3da0*/  ULOP3.LUT UR21, UR5, 0x10000, URZ, 0xfc, !UPT ;  /* 0x0001000005157892 */ /* 0x000fe4000f8efcff */
[----:B------:R-:W-:Y:S02]  /*3db0*/  UIADD3 UR29, UPT, UPT, -UR29, URZ, URZ ;  /* 0x000000ff1d1d7290 */ /* 0x000fe4000fffe1ff */
[----:B----4-:R-:W-:Y:S01]  /*3dc0*/  UISETP.GE.AND UP4, UPT, UR8, 0x1, UPT ;  /* 0x000000010800788c */ /* 0x010fe2000bf86270 */
[----:B------:R-:W-:Y:S01]  /*3dd0*/  UMOV UR24, 0x0 ;  /* 0x0000000000187882 */ /* 0x000fe20000000000 */
[----:B------:R-:W-:Y:S01]  /*3de0*/  UMOV UR25, 0x4200010 ;  /* 0x0420001000197882 */ /* 0x000fe20000000000 */
[----:B-1----:R-:W-:-:S15]  /*3df0*/  R2UR UR30, R0 ;  /* 0x00000000001e72ca */ /* 0x002fde00000e0000 */
.L_x_80:
[----:B------:R-:W-:Y:S02]  /*3e00*/  LEA R0, R10, UR17, 0x3 ;  /* 0x000000110a007c11 */ /* 0x000fe4000f8e18ff */
[----:B------:R-:W-:Y:S02]  /*3e10*/  SHF.L.U32 R2, R9, 0x1f, RZ ;  /* 0x0000001f09027819 */ /* 0x000fe400000006ff */
[----:B------:R-:W-:Y:S01]  /*3e20*/  PLOP3.LUT P0, PT, PT, PT, UP4, 0x80, 0x8 ;  /* 0x000000000008781c */ /* 0x000fe20003f0f048 */
[----:B------:R-:W-:Y:S01]  /*3e30*/  VIADD R3, R0, 0x170 ;  /* 0x0000017000037836 */ /* 0x000fe20000000000 */
[----:B-1----:R-:W1:Y:S02]  /*3e40*/  SYNCS.PHASECHK.TRANS64.TRYWAIT P1, [R0+URZ+0x160], R2 ;  /* 0x00016002000075a7 */ /* 0x002e6400080211ff */
[----:B-1-3--:R-:W-:Y:S09]  /*3e50*/  @!P1 BRA `(.L_x_74) ;  /* 0x00000058006c9947 */ /* 0x00aff20003800000 */
.L_x_193:
[----:B------:R-:W-:Y:S01]  /*3e60*/  LEA R4, R10, UR17, 0x4 ;  /* 0x000000110a047c11 */ /* 0x000fe2000f8e20ff */
[----:B------:R-:W-:Y:S01]  /*3e70*/  @UP4 ULEA UR4, UR14, UR17, 0x3 ;  /* 0x000000110e044291 */ /* 0x000fe2000f8e18ff */
[----:B------:R-:W-:Y:S01]  /*3e80*/  PLOP3.LUT P2, PT, PT, PT, PT, 0x80, 0x8 ;  /* 0x000000000008781c */ /* 0x000fe20003f4f070 */
[----:B------:R-:W-:Y:S01]  /*3e90*/  ULEA UR23, UR22, UR17, 0x3 ;  /* 0x0000001116177291 */ /* 0x000fe2000f8e18ff */
[----:B------:R-:W-:Y:S02]  /*3ea0*/  PRMT R3, RZ, 0x654, R3 ;  /* 0x00000654ff037816 */ /* 0x000fe40000000003 */
[----:B------:R-:W2:Y:S01]  /*3eb0*/  LDS.128 R4, [R4+0x1f0] ;  /* 0x0001f00004047984 */ /* 0x000ea20000000c00 */
[----:B-1----:R-:W-:Y:S02]  /*3ec0*/  @P0 SHF.L.U32 R2, R8, 0x1f, RZ ;  /* 0x0000001f08020819 */ /* 0x002fe400000006ff */
[----:B------:R-:W-:Y:S01]  /*3ed0*/  SHF.L.U32 R0, R11, 0x1f, RZ ;  /* 0x0000001f0b007819 */ /* 0x000fe200000006ff */
[----:B------:R-:W-:Y:S01]  /*3ee0*/  @!PT LDS RZ, [RZ] ;  /* 0x00000000fffff984 */ /* 0x000fe20000000800 */
[----:B------:R-:W-:Y:S01]  /*3ef0*/  @!PT LDS RZ, [RZ] ;  /* 0x00000000fffff984 */ /* 0x000fe20000000800 */
[----:B------:R-:W-:Y:S01]  /*3f00*/  @!PT LDS RZ, [RZ] ;  /* 0x00000000fffff984 */ /* 0x000fe20000000800 */
[----:B------:R-:W-:Y:S01]  /*3f10*/  @!PT LDS RZ, [RZ] ;  /* 0x00000000fffff984 */ /* 0x000fe20000000800 */
[----:B------:R1:W-:Y:S06]  /*3f20*/  MEMBAR.ALL.CTA ;  /* 0x0000000000007992 */ /* 0x0003ec0000008000 */
[----:B-1----:R-:W1:Y:S02]  /*3f30*/  FENCE.VIEW.ASYNC.S ;  /* 0x00000000000073c6 */ /* 0x002e640000000000 */
[----:B-1----:R1:W-:Y:S01]  /*3f40*/  SYNCS.ARRIVE.TRANS64.RED.A1T0 RZ, [R3+URZ], RZ ;  /* 0x000000ff03ff79a7 */ /* 0x0023e200081004ff */
[----:B------:R1:W3:Y:S01]  /*3f50*/  @P0 SYNCS.PHASECHK.TRANS64.TRYWAIT P2, [UR4], R2 ;  /* 0x00000002ff0005a7 */ /* 0x0002e20008041104 */
[----:B------:R-:W-:Y:S01]  /*3f60*/  ULEA.HI UR4, UR22, UR22, URZ, 0x1 ;  /* 0x0000001616047291 */ /* 0x000fe2000f8f08ff */
[----:B--2---:R-:W-:-:S03]  /*3f70*/  LOP3.LUT P1, RZ, R6, 0x1, RZ, 0xc0, !PT ;  /* 0x0000000106ff7812 */ /* 0x004fc6000782c0ff */
[----:B------:R-:W-:Y:S02]  /*3f80*/  USHF.L.U32 UR18, UR4, 0x6, URZ ;  /* 0x0000000604127899 */ /* 0x000fe400080006ff */
[----:B------:R-:W-:Y:S02]  /*3f90*/  ULOP3.LUT UR4, UR4, 0xffe, URZ, 0xc0, !UPT ;  /* 0x00000ffe04047892 */ /* 0x000fe4000f8ec0ff */
[----:B------:R-:W-:Y:S02]  /*3fa0*/  ULOP3.LUT UR18, UR18, 0xffffff80, URZ, 0xc0, !UPT ;  /* 0xffffff8012127892 */ /* 0x000fe4000f8ec0ff */
[----:B------:R-:W-:Y:S02]  /*3fb0*/  UIADD3 UR4, UPT, UPT, -UR4, UR22, URZ ;  /* 0x0000001604047290 */ /* 0x000fe4000fffe1ff */
[----:B------:R-:W-:Y:S01]  /*3fc0*/  UIADD3 UR18, UPT, UPT, UR30, UR18, URZ ;  /* 0x000000121e127290 */ /* 0x000fe2000fffe0ff */
[----:B------:R-:W2:Y:S03]  /*3fd0*/  SYNCS.PHASECHK.TRANS64.TRYWAIT P0, [UR23+0x1a0], R0 ;  /* 0x0001a000ff0075a7 */ /* 0x000ea60008001117 */
[----:B------:R-:W-:Y:S01]  /*3fe0*/  ULEA UR18, UR4, UR18, 0x14 ;  /* 0x0000001204127291 */ /* 0x000fe2000f8ea0ff */
[----:B-123--:R-:W-:Y:S11]  /*3ff0*/  @!P0 BRA `(.L_x_75) ;  /* 0x0000005800188947 */ /* 0x00eff60003800000 */
.L_x_195:
[----:B------:R-:W-:Y:S01]  /*4000*/  IADD3 R10, PT, PT, R10, 0x1, RZ ;  /* 0x000000010a0a7810 */ /* 0x000fe20007ffe0ff */
[----:B------:R-:W-:Y:S06]  /*4010*/  BRA.U !UP4, `(.L_x_76) ;  /* 0x000000010c987547 */ /* 0x000fec000b800000 */
[----:B------:R-:W-:Y:S01]  /*4020*/  UPLOP3.LUT UP2, UPT, UPT, UPT, UPT, 0x40, 0x4 ;  /* 0x000000000004789c */ /* 0x000fe20003f4e870 */
[----:B------:R-:W-:Y:S01]  /*4030*/  UMOV UR16, UR29 ;  /* 0x0000001d00107c82 */ /* 0x000fe20008000000 */
[----:B------:R-:W-:Y:S01]  /*4040*/  UMOV UR15, UR28 ;  /* 0x0000001c000f7c82 */ /* 0x000fe20008000000 */
[----:B------:R-:W-:-:S08]  /*4050*/  UMOV UR6, UR14 ;  /* 0x0000000e00067c82 */ /* 0x000fd00008000000 */
.L_x_79:
[----:B------:R-:W-:Y:S02]  /*4060*/  UIADD3 UR16, UPT, UPT, UR16, 0x1, URZ ;  /* 0x0000000110107890 */ /* 0x000fe4000fffe0ff */
[----:B--2---:R-:W-:Y:S02]  /*4070*/  ULEA UR5, UR6, UR17, 0x3 ;  /* 0x0000001106057291 */ /* 0x004fe4000f8e18ff */
[----:B------:R-:W-:Y:S01]  /*4080*/  UISETP.NE.AND UP3, UPT, UR16, URZ, UPT ;  /* 0x000000ff1000728c */ /* 0x000fe2000bf65270 */
[----:B---3--:R-:W-:Y:S10]  /*4090*/  @P2 BRA `(.L_x_77) ;  /* 0x00000000000c2947 */ /* 0x008ff40003800000 */
[----:B-1----:R-:W-:Y:S04]  /*40a0*/  SHF.L.U32 R2, R8, 0x1f, RZ ;  /* 0x0000001f08027819 */ /* 0x002fe800000006ff */
[----:B------:R-:W1:Y:S02]  /*40b0*/  SYNCS.PHASECHK.TRANS64.TRYWAIT P0, [UR5], R2 ;  /* 0x00000002ff0075a7 */ /* 0x000e640008001105 */
[----:B-1----:R-:W-:Y:S05]  /*40c0*/  @!P0 BRA `(.L_x_78) ;  /* 0x0000005400fc8947 */ /* 0x002fea0003800000 */
.L_x_77:
[----:B------:R-:W-:Y:S01]  /*40d0*/  UISETP.NE.AND UP0, UPT, UR15, 0x1, UPT ;  /* 0x000000010f00788c */ /* 0x000fe2000bf05270 */
[----:B------:R-:W-:Y:S01]  /*40e0*/  PLOP3.LUT P2, PT, PT, PT, PT, 0x80, 0x8 ;  /* 0x000000000008781c */ /* 0x000fe20003f4f070 */
[----:B------:R-:W-:Y:S02]  /*40f0*/  UIADD3 UR4, UPT, UPT, UR6, 0x1, URZ ;  /* 0x0000000106047890 */ /* 0x000fe4000fffe0ff */
[----:B------:R-:W-:Y:S02]  /*4100*/  ULEA UR12, UR6, UR21, 0x9 ;  /* 0x00000015060c7291 */ /* 0x000fe4000f8e48ff */
[----:B------:R-:W-:Y:S01]  /*4110*/  UISETP.NE.AND UP1, UPT, UR4, 0x11, UPT ;  /* 0x000000110400788c */ /* 0x000fe2000bf25270 */
[----:B------:R-:W-:Y:S01]  /*4120*/  PLOP3.LUT P0, PT, PT, PT, UP0, 0x80, 0x8 ;  /* 0x000000000008781c */ /* 0x000fe20003f0f008 */
[----:B------:R-:W-:Y:S02]  /*4130*/  UIADD3 UR10, UPT, UPT, UR12, 0x2, URZ ;  /* 0x000000020c0a7890 */ /* 0x000fe4000fffe0ff */
[----:B------:R-:W-:Y:S02]  /*4140*/  USEL UR7, URZ, 0x1, UP1 ;  /* 0x00000001ff077887 */ /* 0x000fe40008800000 */
[----:B------:R-:W-:Y:S02]  /*4150*/  USEL UR14, UR4, URZ, UP1 ;  /* 0x000000ff040e7287 */ /* 0x000fe40008800000 */
[----:B------:R-:W-:Y:S02]  /*4160*/  UIADD3 UR15, UPT, UPT, UR15, -0x1, URZ ;  /* 0xffffffff0f0f7890 */ /* 0x000fe4000fffe0ff */
[----:B------:R-:W-:Y:S01]  /*4170*/  @UP0 ULEA UR4, UR14, UR17, 0x3 ;  /* 0x000000110e040291 */ /* 0x000fe2000f8e18ff */
[----:B------:R-:W-:Y:S01]  /*4180*/  LOP3.LUT R8, R8, UR7, RZ, 0x3c, !PT ;  /* 0x0000000708087c12 */ /* 0x000fe2000f8e3cff */
[----:B------:R-:W-:Y:S01]  /*4190*/  UIADD3 UR7, UPT, UPT, UR5, 0x88, URZ ;  /* 0x0000008805077890 */ /* 0x000fe2000fffe0ff */
[----:B------:R-:W-:Y:S02]  /*41a0*/  UMOV UR13, 0x80004020 ;  /* 0x80004020000d7882 */ /* 0x000fe40000000000 */
[----:B-1----:R-:W-:Y:S01]  /*41b0*/  @P0 SHF.L.U32 R0, R8, 0x1f, RZ ;  /* 0x0000001f08000819 */ /* 0x002fe200000006ff */
[----:B------:R-:W-:Y:S01]  /*41c0*/  UMOV UR5, 0x80004020 ;  /* 0x8000402000057882 */ /* 0x000fe20000000000 */
[----:B------:R-:W-:Y:S01]  /*41d0*/  UMOV UR11, 0x80004020 ;  /* 0x80004020000b7882 */ /* 0x000fe20000000000 */
[----:B------:R-:W-:Y:S01]  /*41e0*/  UMOV UR9, 0x80004020 ;  /* 0x8000402000097882 */ /* 0x000fe20000000000 */
[----:B------:R2:W3:Y:S01]  /*41f0*/  @P0 SYNCS.PHASECHK.TRANS64.TRYWAIT P2, [UR4], R0 ;  /* 0x00000000ff0005a7 */ /* 0x0004e20008041104 */
[----:B------:R-:W-:Y:S03]  /*4200*/  ULEA UR4, UR6, UR20, 0x8 ;  /* 0x0000001406047291 */ /* 0x000fe6000f8e40ff */
[----:B------:R-:W-:Y:S01]  /*4210*/  UMOV UR6, UR14 ;  /* 0x0000000e00067c82 */ /* 0x000fe20008000000 */
[----:B------:R-:W-:Y:S05]  /*4220*/  UIADD3 UR8, UPT, UPT, UR4, 0x2, URZ ;  /* 0x0000000204087890 */ /* 0x000fea000fffe0ff */
[----:B------:R2:W-:Y:S01]  /*4230*/  UTCHMMA gdesc[UR4], gdesc[UR12], tmem[UR18], tmem[UR26], idesc[UR27], UP2 ;  /* 0x00ff1a0c040075ea */ /* 0x0005e20009000012 */
[----:B------:R-:W-:Y:S03]  /*4240*/  UPLOP3.LUT UP2, UPT, UPT, UPT, UPT, 0x80, 0x8 ;  /* 0x000000000008789c */ /* 0x000fe60003f4f070 */
[----:B------:R2:W-:Y:S01]  /*4250*/  UTCHMMA gdesc[UR8], gdesc[UR10], tmem[UR18], tmem[UR24], idesc[UR25], UPT ;  /* 0x00ff180a080075ea */ /* 0x0005e2000b800012 */
[----:B------:R2:W-:Y:S01]  /*4260*/  UTCBAR.MULTICAST [UR7], URZ, UR19 ;  /* 0x000000ff070073e9 */ /* 0x0005e20008000813 */
[----:B------:R-:W-:Y:S06]  /*4270*/  BRA.U UP3, `(.L_x_79) ;  /* 0xfffffffd03787547 */ /* 0x000fec000b83ffff */
.L_x_76:
[----:B--2---:R-:W-:Y:S01]  /*4280*/  UIADD3 UR4, UPT, UPT, UR22, 0x1, URZ ;  /* 0x0000000116047890 */ /* 0x004fe2000fffe0ff */
[C---:B------:R-:W-:Y:S01]  /*4290*/  ISETP.NE.AND P0, PT, R10.reuse, 0x2, PT ;  /* 0x000000020a00780c */ /* 0x040fe20003f05270 */
[----:B------:R-:W-:Y:S02]  /*42a0*/  UIADD3 UR5, UPT, UPT, UR23, 0x180, URZ ;  /* 0x0000018017057890 */ /* 0x000fe4000fffe0ff */
[----:B------:R-:W-:Y:S01]  /*42b0*/  UISETP.NE.AND UP0, UPT, UR4, 0x4, UPT ;  /* 0x000000040400788c */ /* 0x000fe2000bf05270 */
[----:B-1----:R-:W-:Y:S02]  /*42c0*/  SEL R0, RZ, 0x1, P0 ;  /* 0x00000001ff007807 */ /* 0x002fe40000000000 */
[----:B------:R-:W-:Y:S01]  /*42d0*/  SEL R10, R10, RZ, P0 ;  /* 0x000000ff0a0a7207 */ /* 0x000fe20000000000 */
[----:B------:R-:W-:Y:S01]  /*42e0*/  USEL UR6, URZ, 0x1, UP0 ;  /* 0x00000001ff067887 */ /* 0x000fe20008000000 */
[----:B------:R-:W-:Y:S01]  /*42f0*/  LOP3.LUT R9, R9, R0, RZ, 0x3c, !PT ;  /* 0x0000000009097212 */ /* 0x000fe200078e3cff */
[----:B------:R-:W-:Y:S01]  /*4300*/  USEL UR22, UR4, URZ, UP0 ;  /* 0x000000ff04167287 */ /* 0x000fe20008000000 */
[----:B------:R1:W-:Y:S03]  /*4310*/  UTCBAR [UR5], URZ ;  /* 0x000000ff050073e9 */ /* 0x0003e600080000ff */
[----:B------:R-:W-:Y:S01]  /*4320*/  LOP3.LUT R11, R11, UR6, RZ, 0x3c, !PT ;  /* 0x000000060b0b7c12 */ /* 0x000fe2000f8e3cff */
[----:B------:R-:W-:Y:S07]  /*4330*/  @P1 BRA `(.L_x_80) ;  /* 0xfffffff800b01947 */ /* 0x000fee000383ffff */
[----:B------:R-:W2:Y:S01]  /*4340*/  S2UR UR8, SR_CgaCtaId ;  /* 0x00000000000879c3 */ /* 0x000ea20000008800 */
[----:B------:R-:W-:Y:S01]  /*4350*/  ELECT P0, URZ, PT ;  /* 0x0000000000ff782f */ /* 0x000fe20003800000 */
[----:B------:R-:W-:Y:S01]  /*4360*/  IMAD.MOV.U32 R0, RZ, RZ, 0x1 ;  /* 0x00000001ff007424 */ /* 0x000fe200078e00ff */
[----:B------:R-:W-:Y:S01]  /*4370*/  UIADD3 UR17, UPT, UPT, UR17, 0x1a0, URZ ;  /* 0x000001a011117890 */ /* 0x000fe2000fffe0ff */
[----:B------:R-:W-:Y:S01]  /*4380*/  SHF.L.U32 R2, R11, 0x1f, RZ ;  /* 0x0000001f0b027819 */ /* 0x000fe200000006ff */
[----:B------:R-:W-:-:S03]  /*4390*/  UMOV UR4, 0x40 ;  /* 0x0000004000047882 */ /* 0x000fc60000000000 */
[----:B------:R-:W-:Y:S01]  /*43a0*/  UVIRTCOUNT.DEALLOC.SMPOOL 0x80 ;  /* 0x000000800000784c */ /* 0x000fe20000000000 */
[----:B--2---:R-:W-:Y:S02]  /*43b0*/  ULEA UR8, UR8, UR4, 0x18 ;  /* 0x0000000408087291 */ /* 0x004fe4000f8ec0ff */
[----:B------:R-:W-:-:S07]  /*43c0*/  ULEA UR4, UR22, UR17, 0x3 ;  /* 0x0000001116047291 */ /* 0x000fce000f8e18ff */
[----:B------:R2:W-:Y:S02]  /*43d0*/  @P0 STS.U8 [UR8+0x1c], R0 ;  /* 0x00001c00ff000988 */ /* 0x0005e40008000008 */
[----:B------:R-:W4:Y:S02]  /*43e0*/  SYNCS.PHASECHK.TRANS64.TRYWAIT P0, [UR4], R2 ;  /* 0x00000002ff0075a7 */ /* 0x000f240008001104 */
[----:B--2-4-:R-:W-:Y:S05]  /*43f0*/  @!P0 BRA `(.L_x_81) ;  /* 0x0000005400488947 */ /* 0x014fea0003800000 */
.L_x_198:
[----:B------:R-:W-:-:S04]  /*4400*/  UIADD3 UR4, UPT, UPT, UR22, 0x1, URZ ;  /* 0x0000000116047890 */ /* 0x000fc8000fffe0ff */
[----:B------:R-:W-:-:S04]  /*4410*/  UISETP.NE.AND UP0, UPT, UR4, 0x4, UPT ;  /* 0x000000040400788c */ /* 0x000fc8000bf05270 */
[----:B------:R-:W-:Y:S02]  /*4420*/  USEL UR6, URZ, 0x1, UP0 ;  /* 0x00000001ff067887 */ /* 0x000fe40008000000 */
[----:B------:R-:W-:-:S04]  /*4430*/  USEL UR4, UR4, URZ, UP0 ;  /* 0x000000ff04047287 */ /* 0x000fc80008000000 */
[----:B-1----:R-:W-:Y:S01]  /*4440*/  ULEA UR5, UR4, UR17, 0x3 ;  /* 0x0000001104057291 */ /* 0x002fe2000f8e18ff */
[----:B--2---:R-:W-:-:S04]  /*4450*/  LOP3.LUT R2, R11, UR6, RZ, 0x3c, !PT ;  /* 0x000000060b027c12 */ /* 0x004fc8000f8e3cff */
[----:B------:R-:W-:-:S04]  /*4460*/  SHF.L.U32 R3, R2, 0x1f, RZ ;  /* 0x0000001f02037819 */ /* 0x000fc800000006ff */
[----:B------:R-:W1:Y:S02]  /*4470*/  SYNCS.PHASECHK.TRANS64.TRYWAIT P0, [UR5], R3 ;  /* 0x00000003ff0075a7 */ /* 0x000e640008001105 */
[----:B-1----:R-:W-:Y:S05]  /*4480*/  @!P0 BRA `(.L_x_82) ;  /* 0x00000054003c8947 */ /* 0x002fea0003800000 */
.L_x_200:
        /* <DEDUP_REMOVED lines=9> */
.L_x_202:
[----:B------:R-:W-:-:S04]  /*4520*/  UIADD3 UR4, UPT, UPT, UR4, 0x1, URZ ;  /* 0x0000000104047890 */ /* 0x000fc8000fffe0ff */
[----:B------:R-:W-:-:S04]  /*4530*/  UISETP.NE.AND UP0, UPT, UR4, 0x4, UPT ;  /* 0x000000040400788c */ /* 0x000fc8000bf05270 */
[----:B------:R-:W-:Y:S02]  /*4540*/  USEL UR5, URZ, 0x1, UP0 ;  /* 0x00000001ff057887 */ /* 0x000fe40008000000 */
[----:B------:R-:W-:-:S04]  /*4550*/  USEL UR4, UR4, URZ, UP0 ;  /* 0x000000ff04047287 */ /* 0x000fc80008000000 */
[----:B------:R-:W-:Y:S01]  /*4560*/  ULEA UR4, UR4, UR17, 0x3 ;  /* 0x0000001104047291 */ /* 0x000fe2000f8e18ff */
[----:B------:R-:W-:-:S04]  /*4570*/  LOP3.LUT R2, R2, UR5, RZ, 0x3c, !PT ;  /* 0x0000000502027c12 */ /* 0x000fc8000f8e3cff */
[----:B------:R-:W-:-:S04]  /*4580*/  SHF.L.U32 R2, R2, 0x1f, RZ ;  /* 0x0000001f02027819 */ /* 0x000fc800000006ff */
[----:B------:R-:W2:Y:S02]  /*4590*/  SYNCS.PHASECHK.TRANS64.TRYWAIT P0, [UR4], R2 ;  /* 0x00000002ff0075a7 */ /* 0x000ea40008001104 */
[----:B--2---:R-:W-:Y:S05]  /*45a0*/  @!P0 BRA `(.L_x_84) ;  /* 0x0000005400248947 */ /* 0x004fea0003800000 */
.L_x_204:
[----:B------:R-:W-:Y:S01]  /*45b0*/  NOP ;  /* 0x0000000000007918 */ /* 0x000fe20000000000 */
[----:B-1----:R-:W1:Y:S01]  /*45c0*/  LDS R0, [UR8+0x14] ;  /* 0x00001408ff007984 */ /* 0x002e620008000800 */
[----:B------:R-:W-:Y:S01]  /*45d0*/  ULOP3.LUT UR4, UR30, 0xffff, URZ, 0xc0, !UPT ;  /* 0x0000ffff1e047892 */ /* 0x000fe2000f8ec0ff */
[----:B------:R-:W-:Y:S01]  /*45e0*/  UMOV UR5, 0xffff ;  /* 0x0000ffff00057882 */ /* 0x000fe20000000000 */
[----:B------:R-:W-:Y:S02]  /*45f0*/  UMOV UR6, 0x1 ;  /* 0x0000000100067882 */ /* 0x000fe40000000000 */
[----:B------:R-:W-:-:S04]  /*4600*/  USHF.R.U32.HI UR4, URZ, 0x5, UR4 ;  /* 0x00000005ff047899 */ /* 0x000fc80008011604 */
[----:B------:R-:W-:Y:S02]  /*4610*/  USHF.L.U32 UR5, UR5, UR4, URZ ;  /* 0x0000000405057299 */ /* 0x000fe400080006ff */
[----:B------:R-:W-:-:S04]  /*4620*/  USHF.L.U32 UR4, UR6, UR4, URZ ;  /* 0x0000000406047299 */ /* 0x000fc800080006ff */
[----:B-1----:R-:W-:-:S04]  /*4630*/  LOP3.LUT R0, R0, UR5, RZ, 0xc0, !PT ;  /* 0x0000000500007c12 */ /* 0x002fc8000f8ec0ff */
[----:B------:R-:W-:-:S13]  /*4640*/  ISETP.NE.AND P0, PT, R0, UR5, PT ;  /* 0x0000000500007c0c */ /* 0x000fda000bf05270 */
[----:B------:R-:W-:Y:S05]  /*4650*/  @P0 BRA `(.L_x_85) ;  /* 0x0000000000580947 */ /* 0x000fea0003800000 */
[----:B------:R-:W1:Y:S02]  /*4660*/  LDS R0, [UR8+0x18] ;  /* 0x00001808ff007984 */ /* 0x000e640008000800 */
[----:B-1----:R-:W-:-:S04]  /*4670*/  LOP3.LUT R0, R0, UR4, RZ, 0xc0, !PT ;  /* 0x0000000400007c12 */ /* 0x002fc8000f8ec0ff */
[----:B------:R-:W-:-:S13]  /*4680*/  ISETP.NE.AND P0, PT, R0, UR4, PT ;  /* 0x0000000400007c0c */ /* 0x000fda000bf05270 */
[----:B------:R-:W-:Y:S05]  /*4690*/  @P0 BRA `(.L_x_86) ;  /* 0x00000000003c0947 */ /* 0x000fea0003800000 */
[----:B------:R-:W1:Y:S01]  /*46a0*/  S2R R2, SR_LANEID ;  /* 0x0000000000027919 */ /* 0x000e620000000000 */
[----:B------:R-:W-:-:S06]  /*46b0*/  ULOP3.LUT UR5, URZ, UR5, URZ, 0x33, !UPT ;  /* 0x00000005ff057292 */ /* 0x000fcc000f8e33ff */
[----:B------:R-:W-:-:S04]  /*46c0*/  IMAD.U32 R0, RZ, RZ, UR5 ;  /* 0x00000005ff007e24 */ /* 0x000fc8000f8e00ff */
[----:B------:R2:W4:Y:S02]  /*46d0*/  REDUX UR7, R0 ;  /* 0x00000000000773c4 */ /* 0x0005240000000000 */
[----:B------:R1:W-:Y:S01]  /*46e0*/  UTCATOMSWS.AND URZ, UR5 ;  /* 0x0000000500ff79e3 */ /* 0x0003e20008000000 */
[----:B--2---:R-:W-:Y:S01]  /*46f0*/  LOP3.LUT R0, RZ, UR4, RZ, 0x33, !PT ;  /* 0x00000004ff007c12 */ /* 0x004fe2000f8e33ff */
[----:B------:R-:W-:Y:S02]  /*4700*/  VOTEU.ANY UR4, UPT, PT ;  /* 0x0000000000047886 */ /* 0x000fe400038e0100 */
[----:B------:R-:W-:Y:S02]  /*4710*/  UFLO.U32 UR4, UR4 ;  /* 0x00000004000472bd */ /* 0x000fe400080e0000 */
[----:B------:R-:W2:Y:S04]  /*4720*/  REDUX UR6, R0 ;  /* 0x00000000000673c4 */ /* 0x000ea80000000000 */
[----:B-1----:R-:W-:-:S02]  /*4730*/  ISETP.EQ.U32.AND P0, PT, R2, UR4, PT ;  /* 0x0000000402007c0c */ /* 0x002fc4000bf02070 */
[----:B----4-:R-:W-:-:S11]  /*4740*/  MOV R2, UR7 ;  /* 0x0000000700027c02 */ /* 0x010fd60008000f00 */
[----:B------:R1:W-:Y:S01]  /*4750*/  @P0 ATOMS.AND RZ, [UR8+0x14], R2 ;  /* 0x00001402ffff098c */ /* 0x0003e2000a800008 */
[----:B--2---:R-:W-:-:S05]  /*4760*/  IMAD.U32 R0, RZ, RZ, UR6 ;  /* 0x00000006ff007e24 */ /* 0x004fca000f8e00ff */
[----:B------:R1:W-:Y:S01]  /*4770*/  @P0 ATOMS.AND RZ, [UR8+0x18], R0 ;  /* 0x00001800ffff098c */ /* 0x0003e2000a800008 */
[----:B------:R-:W-:Y:S05]  /*4780*/  BRA `(.L_x_87) ;  /* 0x0000000000147947 */ /* 0x000fea0003800000 */
.L_x_86:
[----:B------:R-:W-:Y:S02]  /*4790*/  MOV R2, 0x47b0 ;  /* 0x000047b000027802 */ /* 0x000fe40000000f00 */
[----:B---3-5:R-:W-:Y:S05]  /*47a0*/  CALL.REL.NOINC `($__internal_0_$__cuda_sm10x_tcgen05_guardrail_trap_col_being_dealloced_not_returned_by_alloc) ;  /* 0x00000058000c7944 */ /* 0x028fea0003c00000 */
[----:B------:R-:W-:Y:S05]  /*47b0*/  BRA `(.L_x_87) ;  /* 0x0000000000087947 */ /* 0x000fea0003800000 */
.L_x_85:
[----:B------:R-:W-:Y:S02]  /*47c0*/  MOV R2, 0x47e0 ;  /* 0x000047e000027802 */ /* 0x000fe40000000f00 */
[----:B---3-5:R-:W-:Y:S05]  /*47d0*/  CALL.REL.NOINC `($__internal_2_$__cuda_sm10x_tcgen05_guardrail_trap_unallocated_columns_being_dealloced) ;  /* 0x0000005800187944 */ /* 0x028fea0003c00000 */
.L_x_87:
[----:B------:R-:W-:Y:S01]  /*47e0*/  NOP ;  /* 0x0000000000007918 */ /* 0x000fe20000000000 */
[----:B------:R-:W-:Y:S05]  /*47f0*/  EXIT ;  /* 0x000000000000794d */ /* 0x000fea0003800000 */
.L_x_69:
[----:B------:R-:W-:-:S09]  /*4800*/  UISETP.NE.OR UP0, UPT, UR17, 0x3, !UP3 ;  /* 0x000000031100788c */ /* 0x000fd2000df05670 */
[----:B------:R-:W-:Y:S05]  /*4810*/  BRA.U UP0, `(.L_x_88) ;  /* 0x00000011005c7547 */ /* 0x000fea000b800000 */
[----:B------:R-:W1:Y:S01]  /*4820*/  S2UR UR10, SR_CgaCtaId ;  /* 0x00000000000a79c3 */ /* 0x000e620000008800 */
[----:B------:R-:W2:Y:S01]  /*4830*/  LDCU UR31, c[0x0][0x370] ;  /* 0x00006e00ff1f77ac */ /* 0x000ea20008000800 */
[----:B------:R-:W-:Y:S02]  /*4840*/  HFMA2 R13, -RZ, RZ, 0, 0 ;  /* 0x00000000ff0d7431 */ /* 0x000fe400000001ff */
[----:B------:R-:W-:Y:S01]  /*4850*/  IMAD.MOV.U32 R15, RZ, RZ, 0x1 ;  /* 0x00000001ff0f7424 */ /* 0x000fe200078e00ff */
[----:B------:R-:W-:Y:S01]  /*4860*/  MOV R7, 0x1000 ;  /* 0x0000100000077802 */ /* 0x000fe20000000f00 */
[----:B------:R-:W2:Y:S01]  /*4870*/  LDCU.128 UR44, c[0x0][0xb10] ;  /* 0x00016200ff2c77ac */ /* 0x000ea20008000c00 */
[----:B------:R-:W-:Y:S01]  /*4880*/  IMAD.MOV.U32 R14, RZ, RZ, RZ ;  /* 0x000000ffff0e7224 */ /* 0x000fe200078e00ff */
[----:B------:R-:W3:Y:S01]  /*4890*/  LDC.64 R16, c[0x0][0x348] ;  /* 0x0000d200ff107b82 */ /* 0x000ee20000000a00 */
[----:B------:R-:W4:Y:S01]  /*48a0*/  LDCU UR30, c[0x0][0x374] ;  /* 0x00006e80ff1e77ac */ /* 0x000f220008000800 */
[----:B------:R-:W1:Y:S06]  /*48b0*/  LDCU UR15, c[0x0][0xb0c] ;  /* 0x00016180ff0f77ac */ /* 0x000e6c0008000800 */
[----:B------:R-:W3:Y:S01]  /*48c0*/  LDC.64 R2, c[0x0][0x888] ;  /* 0x00022200ff027b82 */ /* 0x000ee20000000a00 */
[----:B------:R-:W3:Y:S01]  /*48d0*/  LDCU UR49, c[0x0][0xb20] ;  /* 0x00016400ff3177ac */ /* 0x000ee20008000800 */
[----:B------:R-:W3:Y:S06]  /*48e0*/  LDCU UR4, c[0x0][0xb30] ;  /* 0x00016600ff0477ac */ /* 0x000eec0008000800 */
[----:B------:R-:W3:Y:S01]  /*48f0*/  LDC.64 R4, c[0x0][0x890] ;  /* 0x00022400ff047b82 */ /* 0x000ee20000000a00 */
[----:B------:R-:W-:Y:S01]  /*4900*/  UMOV UR21, 0x400 ;  /* 0x0000040000157882 */ /* 0x000fe20000000000 */
[----:B--2---:R-:W-:-:S02]  /*4910*/  UIMAD.WIDE.U32 UR6, UR31, UR44, URZ ;  /* 0x0000002c1f0672a5 */ /* 0x004fc4000f8e00ff */
[----:B----4-:R-:W-:Y:S02]  /*4920*/  UIMAD.WIDE.U32 UR8, UR30, UR47, URZ ;  /* 0x0000002f1e0872a5 */ /* 0x010fe4000f8e00ff */
[----:B-1----:R-:W-:Y:S02]  /*4930*/  ULEA UR21, UR10, UR21, 0x18 ;  /* 0x000000150a157291 */ /* 0x002fe4000f8ec0ff */
[----:B------:R-:W-:Y:S02]  /*4940*/  UPLOP3.LUT UP3, UPT, UPT, UPT, UPT, 0x40, 0x4 ;  /* 0x000000000004789c */ /* 0x000fe40003f6e870 */
[----:B------:R-:W-:Y:S02]  /*4950*/  UIADD3 UR37, UPT, UPT, UR21, 0x128, URZ ;  /* 0x0000012815257890 */ /* 0x000fe4000fffe0ff */
[----:B------:R-:W-:Y:S02]  /*4960*/  UIADD3 UR33, UPT, UPT, UR21, 0x110, URZ ;  /* 0x0000011015217890 */ /* 0x000fe4000fffe0ff */
[----:B------:R-:W-:-:S02]  /*4970*/  UIADD3 UR25, UPT, UPT, UR21, 0x118, URZ ;  /* 0x0000011815197890 */ /* 0x000fc4000fffe0ff */
[----:B------:R-:W-:Y:S01]  /*4980*/  UIADD3 UR17, UPT, UPT, UR21, 0x120, URZ ;  /* 0x0000012015117890 */ /* 0x000fe2000fffe0ff */
[----:B------:R-:W-:Y:S01]  /*4990*/  UMOV UR6, UR7 ;  /* 0x0000000700067c82 */ /* 0x000fe20008000000 */
[----:B------:R-:W-:Y:S01]  /*49a0*/  UMOV UR41, UR9 ;  /* 0x0000000900297c82 */ /* 0x000fe20008000000 */
[----:B------:R-:W-:Y:S02]  /*49b0*/  UISETP.GE.AND UP0, UPT, UR42, 0x1, UPT ;  /* 0x000000012a00788c */ /* 0x000fe4000bf06270 */
[----:B------:R-:W-:Y:S01]  /*49c0*/  UISETP.NE.AND UP4, UPT, UR42, 0x1, UPT ;  /* 0x000000012a00788c */ /* 0x000fe2000bf85270 */
[----:B------:R-:W1:Y:S01]  /*49d0*/  LDCU.64 UR22, c[0x0][0xb28] ;  /* 0x00016500ff1677ac */ /* 0x000e620008000a00 */
[----:B------:R-:W-:Y:S02]  /*49e0*/  UISETP.NE.AND UP6, UPT, UR15, 0x1, UPT ;  /* 0x000000010f00788c */ /* 0x000fe4000bfc5270 */
[----:B------:R-:W-:Y:S02]  /*49f0*/  UISETP.NE.AND UP5, UPT, UR46, 0x1, UPT ;  /* 0x000000012e00788c */ /* 0x000fe4000bfa5270 */
[----:B------:R-:W-:-:S02]  /*4a00*/  UPRMT UR37, UR10, 0x654, UR37 ;  /* 0x000006540a257896 */ /* 0x000fc40008000025 */
[----:B------:R-:W-:Y:S02]  /*4a10*/  USHF.R.U32.HI UR43, URZ, UR45, UR6 ;  /* 0x0000002dff2b7299 */ /* 0x000fe40008011606 */
[----:B------:R-:W-:Y:S02]  /*4a20*/  UPRMT UR40, UR10, 0x654, UR33 ;  /* 0x000006540a287896 */ /* 0x000fe40008000021 */
[----:B------:R-:W-:Y:S02]  /*4a30*/  UPRMT UR39, UR10, 0x654, UR25 ;  /* 0x000006540a277896 */ /* 0x000fe40008000019 */
[----:B------:R-:W-:Y:S02]  /*4a40*/  UPRMT UR38, UR10, 0x654, UR17 ;  /* 0x000006540a267896 */ /* 0x000fe40008000011 */
[----:B---3--:R-:W-:Y:S02]  /*4a50*/  USHF.R.U32.HI UR41, URZ, UR49, UR41 ;  /* 0x00000031ff297299 */ /* 0x008fe40008011629 */
[----:B------:R-:W-:-:S11]  /*4a60*/  UISETP.NE.AND UP2, UPT, UR4, 0x1, UPT ;  /* 0x000000010400788c */ /* 0x000fd6000bf45270 */
.L_x_99:
[C---:B------:R-:W-:Y:S02]  /*4a70*/  LEA R12, R14.reuse, UR21, 0x3 ;  /* 0x000000150e0c7c11 */ /* 0x040fe4000f8e18ff */
[----:B------:R-:W-:Y:S02]  /*4a80*/  SHF.L.U32 R0, R13, 0x1f, RZ ;  /* 0x0000001f0d007819 */ /* 0x000fe400000006ff */
[----:B------:R-:W-:Y:S02]  /*4a90*/  LEA R8, R14, UR21, 0x4 ;  /* 0x000000150e087c11 */ /* 0x000fe4000f8e20ff */
[----:B--2---:R-:W2:Y:S02]  /*4aa0*/  SYNCS.PHASECHK.TRANS64.TRYWAIT P0, [R12+URZ+0x160], R0 ;  /* 0x000160000c0075a7 */ /* 0x004ea400080011ff */
[----:B--2---:R-:W-:Y:S05]  /*4ab0*/  @!P0 BRA `(.L_x_89) ;  /* 0x0000004c00f88947 */ /* 0x004fea0003800000 */
.L_x_205:
[----:B------:R-:W3:Y:S01]  /*4ac0*/  LDS.128 R8, [R8+0x1f0] ;  /* 0x0001f00008087984 */ /* 0x000ee20000000c00 */
[----:B------:R-:W-:Y:S01]  /*4ad0*/  UISETP.GE.AND UP0, UPT, UR42, 0x1, UPT ;  /* 0x000000012a00788c */ /* 0x000fe2000bf06270 */
[----:B------:R-:W-:Y:S01]  /*4ae0*/  @!PT LDS RZ, [RZ] ;  /* 0x00000000fffff984 */ /* 0x000fe20000000800 */
[----:B------:R-:W-:Y:S01]  /*4af0*/  @!PT LDS RZ, [RZ] ;  /* 0x00000000fffff984 */ /* 0x000fe20000000800 */
[----:B------:R-:W-:Y:S01]  /*4b00*/  @!PT LDS RZ, [RZ] ;  /* 0x00000000fffff984 */ /* 0x000fe20000000800 */
[----:B------:R-:W-:Y:S01]  /*4b10*/  @!PT LDS RZ, [RZ] ;  /* 0x00000000fffff984 */ /* 0x000fe20000000800 */
[----:B------:R4:W-:Y:S06]  /*4b20*/  MEMBAR.ALL.CTA ;  /* 0x0000000000007992 */ /* 0x0009ec0000008000 */
[----:B----4-:R-:W4:Y:S01]  /*4b30*/  FENCE.VIEW.ASYNC.S ;  /* 0x00000000000073c6 */ /* 0x010f220000000000 */
[----:B---3--:R-:W-:Y:S11]  /*4b40*/  LOP3.LUT P0, RZ, R10, 0x1, RZ, 0xc0, !PT ;  /* 0x000000010aff7812 */ /* 0x008ff6000780c0ff */
[----:B------:R-:W-:Y:S02]  /*4b50*/  @!UPT UIADD3 URZ, UPT, UPT, URZ, URZ, URZ ;  /* 0x000000fffffff290 */ /* 0x000fe4000fffe0ff */
[----:B----4-:R-:W-:Y:S01]  /*4b60*/  VOTEU.ANY UP1, P0 ;  /* 0x0000000000ff7886 */ /* 0x010fe20000020100 */
[----:B------:R-:W-:Y:S11]  /*4b70*/  PLOP3.LUT P0, PT, PT, PT, UP1, 0x80, 0x8 ;  /* 0x000000000008781c */ /* 0x000ff60003f0f018 */
[----:B------:R-:W-:Y:S02]  /*4b80*/  @!UPT UIADD3 URZ, UPT, UPT, URZ, URZ, URZ ;  /* 0x000000fffffff290 */ /* 0x000fe4000fffe0ff */
[----:B--2---:R-:W-:Y:S02]  /*4b90*/  @P0 SHF.R.U32.HI R0, RZ, 0x10, R9 ;  /* 0x00000010ff000819 */ /* 0x004fe40000011609 */
[----:B------:R-:W-:Y:S02]  /*4ba0*/  @P0 MOV R6, R8 ;  /* 0x0000000800060202 */ /* 0x000fe40000000f00 */
[----:B------:R-:W-:Y:S01]  /*4bb0*/  @P0 R2UR UR4, R0 ;  /* 0x00000000000402ca */ /* 0x000fe200000e0000 */
[----:B------:R-:W-:Y:S01]  /*4bc0*/  VIADD R0, R12, 0x170 ;  /* 0x000001700c007836 */ /* 0x000fe20000000000 */
[----:B------:R-:W-:Y:S02]  /*4bd0*/  @P0 LOP3.LUT R8, R9, 0xffff, RZ, 0xc0, !PT ;  /* 0x0000ffff09080812 */ /* 0x000fe400078ec0ff */
[----:B------:R-:W-:Y:S02]  /*4be0*/  @P0 R2UR UR6, R6 ;  /* 0x00000000060602ca */ /* 0x000fe400000e0000 */
[----:B------:R-:W-:Y:S02]  /*4bf0*/  PRMT R0, RZ, 0x654, R0 ;  /* 0x00000654ff007816 */ /* 0x000fe40000000000 */
[----:B------:R-:W-:Y:S02]  /*4c00*/  @P0 R2UR UR5, R8 ;  /* 0x00000000080502ca */ /* 0x000fe400000e0000 */
[----:B------:R2:W-:Y:S03]  /*4c10*/  SYNCS.ARRIVE.TRANS64.RED.A1T0 RZ, [R0+URZ], RZ ;  /* 0x000000ff00ff79a7 */ /* 0x0005e600081004ff */
[----:B------:R-:W-:Y:S04]  /*4c20*/  @UP1 UMOV UR29, UR4 ;  /* 0x00000004001d1c82 */ /* 0x000fe80008000000 */
[----:B------:R-:W-:Y:S04]  /*4c30*/  @UP1 UMOV UR14, UR6 ;  /* 0x00000006000e1c82 */ /* 0x000fe80008000000 */
[----:B------:R-:W-:Y:S01]  /*4c40*/  @UP1 UMOV UR13, UR5 ;  /* 0x00000005000d1c82 */ /* 0x000fe20008000000 */
[----:B------:R-:W-:Y:S05]  /*4c50*/  BRA.U !UP0, `(.L_x_90) ;  /* 0x0000000108a47547 */ /* 0x000fea000b800000 */
[----:B------:R-:W-:Y:S02]  /*4c60*/  UIMAD.WIDE.U32 UR18, UR13, UR47, URZ ;  /* 0x0000002f0d1272a5 */ /* 0x000fe4000f8e00ff */
[----:B------:R-:W-:Y:S02]  /*4c70*/  UIMAD.WIDE.U32 UR26, UR14, UR44, URZ ;  /* 0x0000002c0e1a72a5 */ /* 0x000fe4000f8e00ff */
[----:B------:R-:W-:Y:S02]  /*4c80*/  USEL UR4, UR30, UR41, !UP5 ;  /* 0x000000291e047287 */ /* 0x000fe4000e800000 */
[----:B------:R-:W-:Y:S02]  /*4c90*/  USEL UR7, UR31, UR43, !UP6 ;  /* 0x0000002b1f077287 */ /* 0x000fe4000f000000 */
[----:B-1----:R-:W-:Y:S02]  /*4ca0*/  UIMAD.WIDE.U32 UR8, UR4, UR22, URZ ;  /* 0x00000016040872a5 */ /* 0x002fe4000f8e00ff */
[----:B------:R-:W-:Y:S01]  /*4cb0*/  UIMAD.WIDE.U32 UR10, UR7, UR22, URZ ;  /* 0x00000016070a72a5 */ /* 0x000fe2000f8e00ff */
[----:B------:R-:W-:Y:S02]  /*4cc0*/  UMOV UR5, UR19 ;  /* 0x0000001300057c82 */ /* 0x000fe40008000000 */
[----:B------:R-:W-:Y:S03]  /*4cd0*/  USHF.R.U32.HI UR6, URZ, UR49, UR5 ;  /* 0x00000031ff067299 */ /* 0x000fe60008011605 */
[----:B------:R-:W-:Y:S01]  /*4ce0*/  UMOV UR5, UR27 ;  /* 0x0000001b00057c82 */ /* 0x000fe20008000000 */
[----:B------:R-:W-:Y:S02]  /*4cf0*/  USEL UR6, UR13, UR6, !UP5 ;  /* 0x000000060d067287 */ /* 0x000fe4000e800000 */
[----:B------:R-:W-:Y:S03]  /*4d00*/  USHF.R.U32.HI UR12, URZ, UR45, UR5 ;  /* 0x0000002dff0c7299 */ /* 0x000fe60008011605 */
[----:B------:R-:W-:Y:S02]  /*4d10*/  UMOV UR5, UR9 ;  /* 0x0000000900057c82 */ /* 0x000fe40008000000 */
[----:B------:R-:W-:Y:S03]  /*4d20*/  @UP4 USHF.R.U32.HI UR4, URZ, UR23, UR5 ;  /* 0x00000017ff044299 */ /* 0x000fe60008011605 */
[----:B------:R-:W-:Y:S01]  /*4d30*/  UMOV UR5, UR11 ;  /* 0x0000000b00057c82 */ /* 0x000fe20008000000 */
[----:B------:R-:W-:Y:S02]  /*4d40*/  UIMAD UR4, UR42, UR4, URZ ;  /* 0x000000042a0472a4 */ /* 0x000fe4000f8e02ff */
[----:B------:R-:W-:Y:S02]  /*4d50*/  @UP4 USHF.R.U32.HI UR7, URZ, UR23, UR5 ;  /* 0x00000017ff074299 */ /* 0x000fe40008011605 */
[----:B------:R-:W-:Y:S02]  /*4d60*/  UIMAD.WIDE.U32 UR10, UR6, UR22, URZ ;  /* 0x00000016060a72a5 */ /* 0x000fe4000f8e00ff */
[----:B------:R-:W-:Y:S02]  /*4d70*/  USEL UR5, UR14, UR12, !UP6 ;  /* 0x0000000c0e057287 */ /* 0x000fe4000f000000 */
[----:B------:R-:W-:Y:S02]  /*4d80*/  UIMAD UR8, UR42, UR7, URZ ;  /* 0x000000072a0872a4 */ /* 0x000fe4000f8e02ff */
[----:B------:R-:W-:Y:S03]  /*4d90*/  UISETP.GE.AND UP0, UPT, UR6, UR4, UPT ;  /* 0x000000040600728c */ /* 0x000fe6000bf06270 */
[----:B------:R-:W-:Y:S01]  /*4da0*/  UMOV UR4, UR11 ;  /* 0x0000000b00047c82 */ /* 0x000fe20008000000 */
[----:B------:R-:W-:Y:S02]  /*4db0*/  UISETP.GE.OR UP0, UPT, UR5, UR8, UP0 ;  /* 0x000000080500728c */ /* 0x000fe40008706670 */
[----:B------:R-:W-:Y:S02]  /*4dc0*/  USHF.R.U32.HI UR4, URZ, UR23, UR4 ;  /* 0x00000017ff047299 */ /* 0x000fe40008011604 */
[----:B------:R-:W-:Y:S02]  /*4dd0*/  UIMAD.WIDE.U32 UR8, UR5, UR22, URZ ;  /* 0x00000016050872a5 */ /* 0x000fe4000f8e00ff */
[----:B------:R-:W-:Y:S04]  /*4de0*/  USEL UR10, UR6, UR4, !UP4 ;  /* 0x00000004060a7287 */ /* 0x000fe8000e000000 */
[----:B------:R-:W-:Y:S01]  /*4df0*/  UIADD3 UR11, UPT, UPT, -UR10, URZ, URZ ;  /* 0x000000ff0a0b7290 */ /* 0x000fe2000fffe1ff */
[----:B------:R-:W-:Y:S02]  /*4e00*/  @!UP0 UMOV UR4, UR9 ;  /* 0x0000000900048c82 */ /* 0x000fe40008000000 */
[----:B------:R-:W-:Y:S02]  /*4e10*/  @!UP0 USHF.R.U32.HI UR4, URZ, UR23, UR4 ;  /* 0x00000017ff048299 */ /* 0x000fe40008011604 */
[----:B------:R-:W-:Y:S02]  /*4e20*/  UIMAD UR8, UR42, UR11, UR6 ;  /* 0x0000000b2a0872a4 */ /* 0x000fe4000f8e0206 */
[----:B------:R-:W-:Y:S04]  /*4e30*/  @!UP0 USEL UR4, UR5, UR4, !UP4 ;  /* 0x0000000405048287 */ /* 0x000fe8000e000000 */
[----:B------:R-:W-:Y:S02]  /*4e40*/  @!UP0 UIMAD UR8, UR7, UR8, UR4 ;  /* 0x00000008070882a4 */ /* 0x000fe4000f8e0204 */
[----:B------:R-:W-:Y:S02]  /*4e50*/  @!UP0 UIADD3 UR9, UPT, UPT, UR10, -UR4, URZ ;  /* 0x800000040a098290 */ /* 0x000fe4000fffe0ff */
[----:B------:R-:W-:Y:S02]  /*4e60*/  UIADD3 UR4, UPT, UPT, -UR5, URZ, URZ ;  /* 0x000000ff05047290 */ /* 0x000fe4000fffe1ff */
[----:B------:R-:W-:Y:S02]  /*4e70*/  UIADD3 UR7, UPT, UPT, -UR6, URZ, URZ ;  /* 0x000000ff06077290 */ /* 0x000fe4000fffe1ff */
[----:B------:R-:W-:Y:S02]  /*4e80*/  @!UP0 UIMAD UR6, UR9, UR42, UR5 ;  /* 0x0000002a090682a4 */ /* 0x000fe4000f8e0205 */
[----:B------:R-:W-:Y:S02]  /*4e90*/  UIMAD UR14, UR15, UR4, UR14 ;  /* 0x000000040f0e72a4 */ /* 0x000fe4000f8e020e */
[----:B------:R-:W-:Y:S01]  /*4ea0*/  UIMAD UR13, UR46, UR7, UR13 ;  /* 0x000000072e0d72a4 */ /* 0x000fe2000f8e020d */
[----:B------:R-:W-:Y:S02]  /*4eb0*/  @!UP0 UMOV UR5, UR8 ;  /* 0x0000000800058c82 */ /* 0x000fe40008000000 */
[----:B------:R-:W-:Y:S02]  /*4ec0*/  UIMAD UR14, UR5, UR15, UR14 ;  /* 0x0000000f050e72a4 */ /* 0x000fe4000f8e020e */
[----:B------:R-:W-:Y:S11]  /*4ed0*/  UIMAD UR13, UR6, UR46, UR13 ;  /* 0x0000002e060d72a4 */ /* 0x000ff6000f8e020d */
[----:B------:R-:W-:Y:S01]  /*4ee0*/  @!UPT UIADD3 URZ, UPT, UPT, URZ, URZ, URZ ;  /* 0x000000fffffff290 */ /* 0x000fe2000fffe0ff */
.L_x_90:
[----:B------:R-:W3:Y:S01]  /*4ef0*/  @!UP2 LDCU.128 UR8, c[0x0][0xb10] ;  /* 0x00016200ff08a7ac */ /* 0x000ee20008000c00 */
[C---:B------:R-:W-:Y:S02]  /*4f00*/  ISETP.NE.U32.AND P1, PT, R4.reuse, RZ, PT ;  /* 0x000000ff0400720c */ /* 0x040fe40003f25070 */
[----:B------:R-:W-:Y:S02]  /*4f10*/  ISETP.NE.U32.AND P0, PT, R4, RZ, PT ;  /* 0x000000ff0400720c */ /* 0x000fe40003f05070 */
[C---:B------:R-:W-:Y:S02]  /*4f20*/  ISETP.NE.AND.EX P1, PT, R5.reuse, RZ, PT, P1 ;  /* 0x000000ff0500720c */ /* 0x040fe40003f25310 */
[----:B------:R-:W-:Y:S01]  /*4f30*/  ISETP.NE.AND.EX P0, PT, R5, RZ, PT, P0 ;  /* 0x000000ff0500720c */ /* 0x000fe20003f05300 */
[----:B------:R-:W4:Y:S01]  /*4f40*/  @!UP2 LDCU UR5, c[0x0][0xb0c] ;  /* 0x00016180ff05a7ac */ /* 0x000f220008000800 */
[----:B------:R-:W-:Y:S01]  /*4f50*/  SHF.L.U32 R9, R15, 0x1f, RZ ;  /* 0x0000001f0f097819 */ /* 0x000fe200000006ff */
[----:B------:R-:W-:Y:S02]  /*4f60*/  USHF.L.U32 UR35, UR16, 0x6, URZ ;  /* 0x0000000610237899 */ /* 0x000fe400080006ff */
[----:B------:R-:W-:Y:S02]  /*4f70*/  USHF.L.U32 UR34, UR20, 0x7, URZ ;  /* 0x0000000714227899 */ /* 0x000fe400080006ff */
[----:B---3--:R-:W-:Y:S07]  /*4f80*/  UIMAD.WIDE.U32 UR6, UR14, UR8, URZ ;  /* 0x000000080e0672a5 */ /* 0x008fee000f8e00ff */
[----:B------:R-:W-:Y:S01]  /*4f90*/  @!UP2 UMOV UR4, UR7 ;  /* 0x000000070004ac82 */ /* 0x000fe20008000000 */
[----:B----4-:R-:W-:Y:S02]  /*4fa0*/  @!UP2 UISETP.NE.AND UP0, UPT, UR5, 0x1, UPT ;  /* 0x000000010500a88c */ /* 0x010fe4000bf05270 */
[----:B------:R-:W-:Y:S02]  /*4fb0*/  @!UP2 USHF.R.U32.HI UR4, URZ, UR9, UR4 ;  /* 0x00000009ff04a299 */ /* 0x000fe40008011604 */
[----:B------:R-:W-:Y:S02]  /*4fc0*/  UIMAD.WIDE.U32 UR6, UR13, UR11, URZ ;  /* 0x0000000b0d0672a5 */ /* 0x000fe4000f8e00ff */
[----:B------:R-:W-:Y:S02]  /*4fd0*/  @!UP2 USEL UR8, UR14, UR4, !UP0 ;  /* 0x000000040e08a287 */ /* 0x000fe4000c000000 */
[----:B------:R-:W-:Y:S03]  /*4fe0*/  @!UP2 UISETP.NE.AND UP0, UPT, UR10, 0x1, UPT ;  /* 0x000000010a00a88c */ /* 0x000fe6000bf05270 */
[----:B------:R-:W-:Y:S02]  /*4ff0*/  @!UP2 UMOV UR6, UR7 ;  /* 0x000000070006ac82 */ /* 0x000fe40008000000 */
[----:B------:R-:W3:Y:S02]  /*5000*/  @!UP2 LDCU UR4, c[0x0][0xb20] ;  /* 0x00016400ff04a7ac */ /* 0x000ee40008000800 */
[----:B---3--:R-:W-:Y:S04]  /*5010*/  @!UP2 USHF.R.U32.HI UR6, URZ, UR4, UR6 ;  /* 0x00000004ff06a299 */ /* 0x008fe80008011606 */
[----:B------:R-:W-:Y:S04]  /*5020*/  @!UP2 USEL UR6, UR13, UR6, !UP0 ;  /* 0x000000060d06a287 */ /* 0x000fe8000c000000 */
[----:B------:R-:W-:Y:S02]  /*5030*/  @!UP2 UIADD3 UR4, UPT, UPT, -UR8, UR6, URZ ;  /* 0x000000060804a290 */ /* 0x000fe4000fffe1ff */
[----:B------:R-:W-:Y:S02]  /*5040*/  @!UP2 UIADD3 UR6, UPT, UPT, UR8, -UR6, URZ ;  /* 0x800000060806a290 */ /* 0x000fe4000fffe0ff */
[----:B------:R-:W-:Y:S02]  /*5050*/  @!UP2 UIMAD UR14, UR4, UR5, UR14 ;  /* 0x00000005040ea2a4 */ /* 0x000fe4000f8e020e */
[----:B------:R-:W-:Y:S01]  /*5060*/  @!UP2 UIMAD UR13, UR6, UR10, UR13 ;  /* 0x0000000a060da2a4 */ /* 0x000fe2000f8e020d */
[----:B------:R-:W-:Y:S11]  /*5070*/  BRA.U UP3, `(.L_x_91) ;  /* 0x0000000103107547 */ /* 0x000ff6000b800000 */
[----:B------:R-:W-:Y:S04]  /*5080*/  MOV R6, UR48 ;  /* 0x0000003000067c02 */ /* 0x000fe80008000f00 */
[----:B------:R-:W-:Y:S04]  /*5090*/  SHF.L.U32 R6, R6, 0x1f, RZ ;  /* 0x0000001f06067819 */ /* 0x000fe800000006ff */
[----:B------:R-:W3:Y:S02]  /*50a0*/  SYNCS.PHASECHK.TRANS64.TRYWAIT P2, [UR21+0x158], R6 ;  /* 0x00015806ff0075a7 */ /* 0x000ee40008041115 */
[----:B---3--:R-:W-:Y:S05]  /*50b0*/  @!P2 BRA `(.L_x_92) ;  /* 0x00000048008ca947 */ /* 0x008fea0003800000 */
.L_x_91:
[----:B------:R-:W-:Y:S05]  /*50c0*/  @!P1 BRA `(.L_x_93) ;  /* 0x0000000000309947 */ /* 0x000fea0003800000 */
[----:B------:R-:W-:Y:S01]  /*50d0*/  ISETP.NE.U32.AND P1, PT, R2, RZ, PT ;  /* 0x000000ff0200720c */ /* 0x000fe20003f25070 */
[----:B------:R-:W3:Y:S01]  /*50e0*/  LDCU.64 UR4, c[0x0][0x358] ;  /* 0x00006b00ff0477ac */ /* 0x000ee20008000a00 */
[----:B------:R-:W-:Y:S02]  /*50f0*/  IMAD.MOV.U32 R45, RZ, RZ, 0x1 ;  /* 0x00000001ff2d7424 */ /* 0x000fe400078e00ff */
[----:B------:R-:W-:Y:S11]  /*5100*/  ISETP.NE.AND.EX P1, PT, R3, RZ, PT, P1 ;  /* 0x000000ff0300720c */ /* 0x000ff60003f25310 */
[----:B------:R-:W-:Y:S02]  /*5110*/  @!UPT UIADD3 URZ, UPT, UPT, URZ, URZ, URZ ;  /* 0x000000fffffff290 */ /* 0x000fe4000fffe0ff */
[----:B------:R-:W4:Y:S01]  /*5120*/  @P1 LDC.64 R10, c[0x0][0x888] ;  /* 0x00022200ff0a1b82 */ /* 0x000f220000000a00 */
[----:B--2---:R-:W-:Y:S04]  /*5130*/  @P1 IMAD R0, R4, UR36, RZ ;  /* 0x0000002404001c24 */ /* 0x004fe8000f8e02ff */
[----:B----4-:R-:W-:Y:S04]  /*5140*/  @P1 IMAD.WIDE R10, R0, 0x4, R10 ;  /* 0x00000004000a1825 */ /* 0x010fe800078e020a */
[----:B------:R-:W-:Y:S01]  /*5150*/  HFMA2 R0, -RZ, RZ, 0, 5.9604644775390625e-08 ;  /* 0x00000001ff007431 */ /* 0x000fe200000001ff */
[----:B---3-5:R3:W5:Y:S04]  /*5160*/  @P1 LDG.E R27, desc[UR4][R10.64] ;  /* 0x000000040a1b1981 */ /* 0x028768000c1e1900 */
[----:B------:R-:W-:Y:S01]  /*5170*/  @!P1 PRMT R45, R0, 0x7610, R45 ;  /* 0x00007610002d9816 */ /* 0x000fe2000000002d */
[----:B---3--:R-:W4:Y:S06]  /*5180*/  @!P1 LDC R27, c[0x0][0x880] ;  /* 0x00022000ff1b9b82 */ /* 0x008f2c0000000800 */
.L_x_93:
[----:B----45:R-:W-:Y:S01]  /*5190*/  @!P0 FSETP.EQ.AND P1, PT, R27, RZ, PT ;  /* 0x000000ff1b00820b */ /* 0x030fe20003f22000 */
[----:B------:R-:W-:Y:S01]  /*51a0*/  @!UPT UIADD3 URZ, UPT, UPT, URZ, URZ, URZ ;  /* 0x000000fffffff290 */ /* 0x000fe2000fffe0ff */
[----:B------:R-:W-:Y:S11]  /*51b0*/  @!P0 BRA `(.L_x_94) ;  /* 0x0000000000188947 */ /* 0x000ff60003800000 */
[----:B------:R-:W-:Y:S02]  /*51c0*/  LOP3.LUT P0, RZ, R45, 0xff, RZ, 0xc0, !PT ;  /* 0x000000ff2dff7812 */ /* 0x000fe4000780c0ff */
[----:B------:R-:W-:Y:S04]  /*51d0*/  ISETP.NE.U32.AND P1, PT, R2, RZ, PT ;  /* 0x000000ff0200720c */ /* 0x000fe80003f25070 */
[----:B------:R-:W-:Y:S04]  /*51e0*/  ISETP.NE.AND.EX P1, PT, R3, RZ, PT, P1 ;  /* 0x000000ff0300720c */ /* 0x000fe80003f25310 */
[----:B------:R-:W-:Y:S03]  /*51f0*/  PLOP3.LUT P1, PT, P1, PT, PT, 0x8, 0x80 ;  /* 0x000000000080781c */ /* 0x000fe60000f2e170 */
[----:B------:R-:W-:Y:S11]  /*5200*/  @P0 FSETP.EQ.AND P1, PT, R27, RZ, PT ;  /* 0x000000ff1b00020b */ /* 0x000ff60003f22000 */
[----:B------:R-:W-:Y:S02]  /*5210*/  @!UPT UIADD3 URZ, UPT, UPT, URZ, URZ, URZ ;  /* 0x000000fffffff290 */ /* 0x000fe4000fffe0ff */
.L_x_94:
[----:B------:R-:W3:Y:S01]  /*5220*/  SYNCS.PHASECHK.TRANS64.TRYWAIT P2, [UR21+0x130], R9 ;  /* 0x00013009ff0075a7 */ /* 0x000ee20008041115 */
[----:B------:R-:W-:Y:S04]  /*5230*/  ELECT P0, URZ, PT ;  /* 0x0000000000ff782f */ /* 0x000fe80003800000 */
[----:B------:R-:W-:Y:S11]  /*5240*/  PLOP3.LUT P1, PT, P1, P0, PT, 0xf2, 0x2f ;  /* 0x00000000002f781c */ /* 0x000ff60000f21e72 */
[----:B------:R-:W-:Y:S02]  /*5250*/  @!UPT UIADD3 URZ, UPT, UPT, URZ, URZ, URZ ;  /* 0x000000fffffff290 */ /* 0x000fe4000fffe0ff */
[----:B------:R-:W-:Y:S05]  /*5260*/  @!P1 IADD3 R8, P0, PT, R16, 0x580, RZ ;  /* 0x0000058010089810 */ /* 0x000fea0007f1e0ff */
[----:B--2---:R-:W-:Y:S01]  /*5270*/  @!P1 IMAD.X R6, RZ, RZ, R17, P0 ;  /* 0x000000ffff069224 */ /* 0x004fe200000e0611 */
[----:B---3--:R-:W-:Y:S07]  /*5280*/  @!P2 BRA `(.L_x_95) ;  /* 0x000000480030a947 */ /* 0x008fee0003800000 */
.L_x_208:
[----:B------:R-:W-:Y:S01]  /*5290*/  @!P1 R2UR UR5, R8 ;  /* 0x00000000080592ca */ /* 0x000fe200000e0000 */
[----:B------:R-:W-:Y:S01]  /*52a0*/  VOTEU.ALL UP0, P1 ;  /* 0x0000000000ff7886 */ /* 0x000fe20000800000 */
[----:B------:R-:W-:Y:S01]  /*52b0*/  @!P1 R2UR UR4, R6 ;  /* 0x00000000060492ca */ /* 0x000fe200000e0000 */
[----:B--2---:R-:W-:Y:S01]  /*52c0*/  @!P1 IMAD.MOV.U32 R0, RZ, RZ, 0x1000 ;  /* 0x00001000ff009424 */ /* 0x004fe200078e00ff */
[----:B------:R-:W-:Y:S01]  /*52d0*/  UMOV UR6, 0x0 ;  /* 0x0000000000067882 */ /* 0x000fe20000000000 */
[----:B------:R-:W-:Y:S01]  /*52e0*/  UMOV UR7, 0x10000000 ;  /* 0x1000000000077882 */ /* 0x000fe20000000000 */
[----:B------:R-:W-:Y:S01]  /*52f0*/  @!UP0 UIADD3 UR32, UPT, UPT, UR21, 0x400, URZ ;  /* 0x0000040015208890 */ /* 0x000fe2000fffe0ff */
[----:B------:R-:W-:Y:S01]  /*5300*/  @!P1 IADD3 R8, P0, PT, R16, 0x580, RZ ;  /* 0x0000058010089810 */ /* 0x000fe20007f1e0ff */
[----:B------:R-:W-:Y:S04]  /*5310*/  VOTEU.ALL UP0, P1 ;  /* 0x0000000000ff7886 */ /* 0x000fe80000800000 */
[----:B------:R-:W-:Y:S02]  /*5320*/  @!P1 IMAD.X R6, RZ, RZ, R17, P0 ;  /* 0x000000ffff069224 */ /* 0x000fe400000e0611 */
[----:B------:R-:W-:Y:S02]  /*5330*/  IMAD.U32 R10, RZ, RZ, UR5 ;  /* 0x00000005ff0a7e24 */ /* 0x000fe4000f8e00ff */
[----:B------:R-:W-:Y:S03]  /*5340*/  IMAD.U32 R11, RZ, RZ, UR4 ;  /* 0x00000004ff0b7e24 */ /* 0x000fe6000f8e00ff */
[----:B------:R-:W-:Y:S02]  /*5350*/  @!P1 R2UR UR4, R10 ;  /* 0x000000000a0492ca */ /* 0x000fe400000e0000 */
[----:B------:R-:W-:Y:S11]  /*5360*/  @!P1 R2UR UR5, R11 ;  /* 0x000000000b0592ca */ /* 0x000ff600000e0000 */
[----:B------:R-:W-:Y:S02]  /*5370*/  @!UPT UIADD3 URZ, UPT, UPT, URZ, URZ, URZ ;  /* 0x000000fffffff290 */ /* 0x000fe4000fffe0ff */
[----:B------:R2:W-:Y:S01]  /*5380*/  @!UP0 UTMALDG.3D [UR32], [UR4], desc[UR6] ;  /* 0x00000620040085b4 */ /* 0x0005e20008011000 */
[----:B------:R2:W-:Y:S01]  /*5390*/  @!P1 SYNCS.ARRIVE.TRANS64.RED.A0TR RZ, [UR21+0x110], R0 ;  /* 0x00011000ffff99a7 */ /* 0x0005e20008300415 */
[----:B------:R-:W-:Y:S01]  /*53a0*/  SYNCS.ARRIVE.TRANS64.RED.A1T0 RZ, [UR40], RZ ;  /* 0x000000ffffff79a7 */ /* 0x000fe20008100428 */
[----:B------:R-:W3:Y:S02]  /*53b0*/  SYNCS.PHASECHK.TRANS64.TRYWAIT P2, [UR21+0x138], R9 ;  /* 0x00013809ff0075a7 */ /* 0x000ee40008041115 */
[----:B--23--:R-:W-:Y:S05]  /*53c0*/  @!P2 BRA `(.L_x_96) ;  /* 0x0000004400f8a947 */ /* 0x00cfea0003800000 */
.L_x_210:
        /* <DEDUP_REMOVED lines=8> */
[----:B------:R-:W-:Y:S01]  /*5450*/  @!UP0 UIADD3 UR24, UPT, UPT, UR21, 0x1400, URZ ;  /* 0x0000140015188890 */ /* 0x000fe2000fffe0ff */
[----:B------:R-:W-:Y:S01]  /*5460*/  VOTEU.ALL UP0, P1 ;  /* 0x0000000000ff7886 */ /* 0x000fe20000800000 */
[----:B------:R-:W-:Y:S01]  /*5470*/  UMOV UR27, UR35 ;  /* 0x00000023001b7c82 */ /* 0x000fe20008000000 */
[----:B------:R-:W-:Y:S02]  /*5480*/  UMOV UR28, UR36 ;  /* 0x00000024001c7c82 */ /* 0x000fe40008000000 */
[----:B------:R-:W-:Y:S02]  /*5490*/  IMAD.U32 R10, RZ, RZ, UR5 ;  /* 0x00000005ff0a7e24 */ /* 0x000fe4000f8e00ff */
[----:B------:R-:W-:Y:S02]  /*54a0*/  IMAD.U32 R11, RZ, RZ, UR4 ;  /* 0x00000004ff0b7e24 */ /* 0x000fe4000f8e00ff */
[----:B------:R-:W-:Y:S01]  /*54b0*/  @!P1 IMAD.X R6, RZ, RZ, R17, P0 ;  /* 0x000000ffff069224 */ /* 0x000fe200000e0611 */
        /* <DEDUP_REMOVED lines=8> */
.L_x_212:
[----:B------:R-:W-:Y:S01]  /*5540*/  @!P1 R2UR UR5, R8 ;  /* 0x00000000080592ca */ /* 0x000fe200000e0000 */
[----:B------:R-:W-:Y:S01]  /*5550*/  VOTEU.ALL UP0, P1 ;  /* 0x0000000000ff7886 */ /* 0x000fe20000800000 */
[----:B------:R-:W-:Y:S01]  /*5560*/  @!P1 R2UR UR4, R6 ;  /* 0x00000000060492ca */ /* 0x000fe200000e0000 */
[----:B--2---:R-:W-:Y:S01]  /*5570*/  @!P1 IMAD.MOV.U32 R0, RZ, RZ, 0x1000 ;  /* 0x00001000ff009424 */ /* 0x004fe200078e00ff */
[----:B------:R-:W-:Y:S01]  /*5580*/  UMOV UR6, 0x0 ;  /* 0x0000000000067882 */ /* 0x000fe20000000000 */
[----:B------:R-:W-:Y:S01]  /*5590*/  UMOV UR7, 0x10000000 ;  /* 0x1000000000077882 */ /* 0x000fe20000000000 */
[----:B------:R-:W-:Y:S01]  /*55a0*/  @!UP0 UIADD3 UR18, UPT, UPT, UR34, 0x40, URZ ;  /* 0x0000004022128890 */ /* 0x000fe2000fffe0ff */
[----:B------:R-:W-:Y:S01]  /*55b0*/  VIADD R14, R14, 0x1 ;  /* 0x000000010e0e7836 */ /* 0x000fe20000000000 */
[----:B------:R-:W-:Y:S01]  /*55c0*/  @!UP0 UIADD3 UR16, UPT, UPT, UR21, 0x2400, URZ ;  /* 0x0000240015108890 */ /* 0x000fe2000fffe0ff */
[----:B------:R-:W-:Y:S01]  /*55d0*/  VOTEU.ALL UP0, P1 ;  /* 0x0000000000ff7886 */ /* 0x000fe20000800000 */
[----:B------:R-:W-:Y:S01]  /*55e0*/  UMOV UR19, UR35 ;  /* 0x0000002300137c82 */ /* 0x000fe20008000000 */
[----:B------:R-:W-:Y:S02]  /*55f0*/  UMOV UR20, UR36 ;  /* 0x0000002400147c82 */ /* 0x000fe40008000000 */
        /* <DEDUP_REMOVED lines=10> */
.L_x_214:
[----:B------:R-:W-:Y:S01]  /*56a0*/  @!P1 IADD3 R6, P0, PT, R16, 0x580, RZ ;  /* 0x0000058010069810 */ /* 0x000fe20007f1e0ff */
[----:B------:R-:W-:Y:S01]  /*56b0*/  VOTEU.ALL UP0, P1 ;  /* 0x0000000000ff7886 */ /* 0x000fe20000800000 */
[----:B------:R-:W-:Y:S01]  /*56c0*/  UMOV UR6, 0x0 ;  /* 0x0000000000067882 */ /* 0x000fe20000000000 */
[----:B------:R-:W-:Y:S01]  /*56d0*/  UMOV UR7, 0x10000000 ;  /* 0x1000000000077882 */ /* 0x000fe20000000000 */
[----:B------:R-:W-:Y:S01]  /*56e0*/  @!P1 R2UR UR5, R6 ;  /* 0x00000000060592ca */ /* 0x000fe200000e0000 */
[----:B--2---:R-:W-:Y:S01]  /*56f0*/  @!P1 IMAD.X R0, RZ, RZ, R17, P0 ;  /* 0x000000ffff009224 */ /* 0x004fe200000e0611 */
[----:B------:R-:W-:Y:S01]  /*5700*/  @!UP0 UIADD3 UR10, UPT, UPT, UR34, 0x60, URZ ;  /* 0x00000060220a8890 */ /* 0x000fe2000fffe0ff */
[----:B------:R-:W-:Y:S01]  /*5710*/  R2UR UR18, R47 ;  /* 0x000000002f1272ca */ /* 0x000fe200000e0000 */
[----:B------:R-:W-:Y:S01]  /*5720*/  @!UP0 UIADD3 UR8, UPT, UPT, UR21, 0x3400, URZ ;  /* 0x0000340015088890 */ /* 0x000fe2000fffe0ff */
[----:B------:R-:W-:Y:S01]  /*5730*/  R2UR UR16, R48 ;  /* 0x00000000301072ca */ /* 0x000fe200000e0000 */
[----:B------:R-:W-:Y:S01]  /*5740*/  @!UP0 UIADD3 UR9, UPT, UPT, UR21, 0x128, URZ ;  /* 0x0000012815098890 */ /* 0x000fe2000fffe0ff */
[----:B------:R-:W-:Y:S01]  /*5750*/  @!P1 R2UR UR4, R0 ;  /* 0x00000000000492ca */ /* 0x000fe200000e0000 */
[----:B------:R-:W-:Y:S01]  /*5760*/  VOTEU.ALL UP0, P1 ;  /* 0x0000000000ff7886 */ /* 0x000fe20000800000 */
[----:B------:R-:W-:Y:S01]  /*5770*/  UMOV UR11, UR35 ;  /* 0x00000023000b7c82 */ /* 0x000fe20008000000 */
[----:B------:R-:W-:Y:S01]  /*5780*/  UMOV UR12, UR36 ;  /* 0x00000024000c7c82 */ /* 0x000fe20008000000 */
[C---:B------:R-:W-:Y:S01]  /*5790*/  ISETP.NE.AND P0, PT, R14.reuse, 0x2, PT ;  /* 0x000000020e00780c */ /* 0x040fe20003f05270 */
[----:B------:R-:W-:Y:S01]  /*57a0*/  UPLOP3.LUT UP3, UPT, UPT, UPT, UPT, 0x80, 0x8 ;  /* 0x000000000008789c */ /* 0x000fe20003f6f070 */
[----:B------:R-:W-:Y:S01]  /*57b0*/  IMAD.U32 R8, RZ, RZ, UR5 ;  /* 0x00000005ff087e24 */ /* 0x000fe2000f8e00ff */
[----:B------:R-:W-:Y:S01]  /*57c0*/  LOP3.LUT R15, R15, 0x1, RZ, 0x3c, !PT ;  /* 0x000000010f0f7812 */ /* 0x000fe200078e3cff */
[----:B------:R-:W-:Y:S01]  /*57d0*/  UMOV UR36, UR29 ;  /* 0x0000001d00247c82 */ /* 0x000fe20008000000 */
[----:B------:R-:W-:Y:S01]  /*57e0*/  SEL R0, RZ, 0x1, P0 ;  /* 0x00000001ff007807 */ /* 0x000fe20000000000 */
[----:B------:R-:W-:Y:S01]  /*57f0*/  UIADD3 UR20, UPT, UPT, UR13, UR18, URZ ;  /* 0x000000120d147290 */ /* 0x000fe2000fffe0ff */
[----:B------:R-:W-:Y:S01]  /*5800*/  SEL R14, R14, RZ, P0 ;  /* 0x000000ff0e0e7207 */ /* 0x000fe20000000000 */
[----:B------:R-:W-:Y:S01]  /*5810*/  UIADD3 UR16, UPT, UPT, UR14, UR16, URZ ;  /* 0x000000100e107290 */ /* 0x000fe2000fffe0ff */
[----:B------:R-:W-:Y:S01]  /*5820*/  IMAD.U32 R9, RZ, RZ, UR4 ;  /* 0x00000004ff097e24 */ /* 0x000fe2000f8e00ff */
[----:B------:R-:W-:Y:S02]  /*5830*/  @!P1 R2UR UR4, R8 ;  /* 0x00000000080492ca */ /* 0x000fe400000e0000 */
[----:B------:R-:W-:Y:S02]  /*5840*/  LOP3.LUT R13, R13, R0, RZ, 0x3c, !PT ;  /* 0x000000000d0d7212 */ /* 0x000fe400078e3cff */
[----:B------:R-:W-:Y:S11]  /*5850*/  @!P1 R2UR UR5, R9 ;  /* 0x00000000090592ca */ /* 0x000ff600000e0000 */
[----:B------:R-:W-:Y:S02]  /*5860*/  @!UPT UIADD3 URZ, UPT, UPT, URZ, URZ, URZ ;  /* 0x000000fffffff290 */ /* 0x000fe4000fffe0ff */
[----:B------:R2:W-:Y:S01]  /*5870*/  @!UP0 UTMALDG.3D [UR8], [UR4], desc[UR6] ;  /* 0x00000608040085b4 */ /* 0x0005e20008011000 */
[----:B------:R2:W-:Y:S01]  /*5880*/  @!P1 SYNCS.ARRIVE.TRANS64.RED.A0TR RZ, [UR21+0x128], R7 ;  /* 0x00012807ffff99a7 */ /* 0x0005e20008300415 */
[----:B------:R-:W-:Y:S01]  /*5890*/  SYNCS.ARRIVE.TRANS64.RED.A1T0 RZ, [UR37], RZ ;  /* 0x000000ffffff79a7 */ /* 0x000fe20008100425 */
[----:B------:R-:W-:Y:S05]  /*58a0*/  BRA.U UP1, `(.L_x_99) ;  /* 0xfffffff101707547 */ /* 0x000fea000b83ffff */
[----:B------:R-:W-:-:S04]  /*58b0*/  SHF.L.U32 R2, R15, 0x1f, RZ ;  /* 0x0000001f0f027819 */ /* 0x000fc800000006ff */
[----:B------:R-:W3:Y:S02]  /*58c0*/  SYNCS.PHASECHK.TRANS64.TRYWAIT P0, [UR21+0x130], R2 ;  /* 0x00013002ff0075a7 */ /* 0x000ee40008001115 */
[----:B---3--:R-:W-:Y:S05]  /*58d0*/  @!P0 BRA `(.L_x_100) ;  /* 0x0000004000fc8947 */ /* 0x008fea0003800000 */
.L_x_216:
[----:B------:R-:W4:Y:S02]  /*58e0*/  SYNCS.PHASECHK.TRANS64.TRYWAIT P0, [UR21+0x138], R2 ;  /* 0x00013802ff0075a7 */ /* 0x000f240008001115 */
[----:B----4-:R-:W-:Y:S05]  /*58f0*/  @!P0 BRA `(.L_x_101) ;  /* 0x00000044000c8947 */ /* 0x010fea0003800000 */
.L_x_218:
[----:B------:R-:W4:Y:S02]  /*5900*/  SYNCS.PHASECHK.TRANS64.TRYWAIT P0, [UR21+0x140], R2 ;  /* 0x00014002ff0075a7 */ /* 0x000f240008001115 */
[----:B----4-:R-:W-:Y:S05]  /*5910*/  @!P0 BRA `(.L_x_102) ;  /* 0x00000044001c8947 */ /* 0x010fea0003800000 */
.L_x_220:
[----:B---3--:R-:W-:-:S07]  /*5920*/  MOV R0, UR21 ;  /* 0x0000001500007c02 */ /* 0x008fce0008000f00 */
.L_x_103:
[----:B---3--:R-:W-:-:S04]  /*5930*/  SHF.L.U32 R2, R15, 0x1f, RZ ;  /* 0x0000001f0f027819 */ /* 0x008fc800000006ff */
[----:B------:R3:W4:Y:S03]  /*5940*/  SYNCS.PHASECHK.TRANS64.TRYWAIT P0, [R0+URZ+0x148], R2 ;  /* 0x00014802000075a7 */ /* 0x00072600080011ff */
[----:B----4-:R-:W-:Y:S05]  /*5950*/  @!P0 NANOSLEEP.SYNCS 0x989680 ;  /* 0x009896800000895d */ /* 0x010fea0003900000 */
[----:B------:R-:W4:Y:S02]  /*5960*/  @!P0 SYNCS.PHASECHK.TRANS64 P0, [R0+URZ+0x148], R2 ;  /* 0x00014802000085a7 */ /* 0x000f2400080010ff */
[----:B-12-4-:R-:W-:Y:S05]  /*5970*/  @P0 EXIT ;  /* 0x000000000000094d */ /* 0x016fea0003800000 */
[----:B------:R-:W-:Y:S05]  /*5980*/  BRA `(.L_x_103) ;  /* 0xfffffffc00e87947 */ /* 0x000fea000383ffff */
.L_x_88:
[----:B------:R-:W-:-:S06]  /*5990*/  UISETP.GE.AND UP0, UPT, UR17, 0x4, UPT ;  /* 0x000000041100788c */ /* 0x000fcc000bf06270 */
[----:B------:R-:W-:-:S13]  /*59a0*/  PLOP3.LUT P0, PT, PT, PT, UP0, 0x80, 0x8 ;  /* 0x000000000008781c */ /* 0x000fda0003f0f008 */
[----:B------:R-:W-:Y:S05]  /*59b0*/  @!P0 EXIT ;  /* 0x000000000000894d */ /* 0x000fea0003800000 */
[----:B------:R-:W1:Y:S08]  /*59c0*/  S2UR UR4, SR_CgaCtaId ;  /* 0x00000000000479c3 */ /* 0x000e700000008800 */
[----:B------:R-:W-:Y:S01]  /*59d0*/  BAR.SYNC.DEFER_BLOCKING 0x6, 0xa0 ;  /* 0x0182800000007b1d */ /* 0x000fe20000010000 */
[C---:B------:R-:W-:Y:S01]  /*59e0*/  IMAD.SHL.U32 R3, R57.reuse, 0x20, RZ ;  /* 0x0000002039037824 */ /* 0x040fe200078e00ff */
[----:B------:R-:W-:Y:S01]  /*59f0*/  SHF.R.U32.HI R4, RZ, 0x1, R57 ;  /* 0x00000001ff047819 */ /* 0x000fe20000011639 */
[C---:B------:R-:W-:Y:S01]  /*5a00*/  IMAD.SHL.U32 R2, R57.reuse, 0x10, RZ ;  /* 0x0000001039027824 */ /* 0x040fe200078e00ff */
[C---:B------:R-:W-:Y:S01]  /*5a10*/  LOP3.LUT P0, RZ, R57.reuse, 0x4, RZ, 0xc0, !PT ;  /* 0x0000000439ff7812 */ /* 0x040fe2000780c0ff */
[----:B------:R-:W-:Y:S01]  /*5a20*/  IMAD.U32 R23, R57, 0x10000, RZ ;  /* 0x0001000039177824 */ /* 0x000fe200078e00ff */
[----:B------:R-:W-:-:S02]  /*5a30*/  UMOV UR44, 0x400 ;  /* 0x00000400002c7882 */ /* 0x000fc40000000000 */
[----:B------:R-:W2:Y:S01]  /*5a40*/  LDC.64 R42, c[0x0][0x8b0] ;  /* 0x00022c00ff2a7b82 */ /* 0x000ea20000000a00 */
[----:B------:R-:W-:Y:S01]  /*5a50*/  LOP3.LUT R5, R3, 0xc0, RZ, 0xc0, !PT ;  /* 0x000000c003057812 */ /* 0x000fe200078ec0ff */
[----:B------:R-:W-:Y:S01]  /*5a60*/  IMAD.SHL.U32 R44, R57, 0x4, RZ ;  /* 0x00000004392c7824 */ /* 0x000fe200078e00ff */
[----:B------:R-:W-:Y:S01]  /*5a70*/  LOP3.LUT R2, R2, 0x600, RZ, 0xc0, !PT ;  /* 0x0000060002027812 */ /* 0x000fe200078ec0ff */
[----:B------:R-:W-:Y:S01]  /*5a80*/  IMAD.MOV.U32 R56, RZ, RZ, 0x20 ;  /* 0x00000020ff387424 */ /* 0x000fe200078e00ff */
[----:B------:R-:W-:Y:S01]  /*5a90*/  LOP3.LUT R4, R5, 0x8, R4, 0xf8, !PT ;  /* 0x0000000805047812 */ /* 0x000fe200078ef804 */
[----:B------:R-:W-:Y:S01]  /*5aa0*/  IMAD.MOV.U32 R55, RZ, RZ, 0x1 ;  /* 0x00000001ff377424 */ /* 0x000fe200078e00ff */
[--C-:B------:R-:W-:Y:S01]  /*5ab0*/  LOP3.LUT R2, R2, 0x20, R3.reuse, 0xf8, !PT ;  /* 0x0000002002027812 */ /* 0x100fe200078ef803 */
[----:B------:R-:W3:Y:S01]  /*5ac0*/  LDC.64 R40, c[0x0][0x8a8] ;  /* 0x00022a00ff287b82 */ /* 0x000ee20000000a00 */
[----:B------:R-:W-:Y:S01]  /*5ad0*/  LOP3.LUT R23, R23, 0x600000, RZ, 0xc0, !PT ;  /* 0x0060000017177812 */ /* 0x000fe200078ec0ff */
[----:B------:R-:W-:Y:S01]  /*5ae0*/  IMAD.MOV.U32 R22, RZ, RZ, RZ ;  /* 0x000000ffff167224 */ /* 0x000fe200078e00ff */
[----:B------:R-:W-:Y:S01]  /*5af0*/  LOP3.LUT R44, R4, 0x18, R44, 0x78, !PT ;  /* 0x00000018042c7812 */ /* 0x000fe200078e782c */
[----:B------:R-:W-:Y:S01]  /*5b00*/  IMAD.MOV.U32 R54, RZ, RZ, RZ ;  /* 0x000000ffff367224 */ /* 0x000fe200078e00ff */
[----:B------:R-:W-:-:S02]  /*5b10*/  LOP3.LUT R2, R2, 0x100, R3, 0xf8, !PT ;  /* 0x0000010002027812 */ /* 0x000fc400078ef803 */
[----:B------:R-:W-:Y:S02]  /*5b20*/  CS2R R52, SRZ ;  /* 0x0000000000347805 */ /* 0x000fe4000001ff00 */
[----:B------:R-:W-:Y:S01]  /*5b30*/  LOP3.LUT R57, R57, 0x60, RZ, 0xc0, !PT ;  /* 0x0000006039397812 */ /* 0x000fe200078ec0ff */
[----:B-1----:R-:W-:Y:S01]  /*5b40*/  ULEA UR44, UR4, UR44, 0x18 ;  /* 0x0000002c042c7291 */ /* 0x002fe2000f8ec0ff */
[----:B------:R-:W-:Y:S01]  /*5b50*/  LOP3.LUT R44, R2, R44, RZ, 0xfc, !PT ;  /* 0x0000002c022c7212 */ /* 0x000fe200078efcff */
[----:B------:R-:W1:Y:S01]  /*5b60*/  LDCU UR59, c[0x0][0x370] ;  /* 0x00006e00ff3b77ac */ /* 0x000e620008000800 */
[----:B------:R-:W-:Y:S01]  /*5b70*/  SEL R56, R56, 0xffffffe0, !P0 ;  /* 0xffffffe038387807 */ /* 0x000fe20004000000 */
[----:B------:R-:W-:Y:S01]  /*5b80*/  UIADD3 UR4, UPT, UPT, UR44, 0x400, URZ ;  /* 0x000004002c047890 */ /* 0x000fe2000fffe0ff */
[----:B------:R-:W4:Y:S04]  /*5b90*/  LDCU UR43, c[0x0][0xb0c] ;  /* 0x00016180ff2b77ac */ /* 0x000f280008000800 */
[----:B------:R-:W1:Y:S01]  /*5ba0*/  LDS R0, [UR44+0x210] ;  /* 0x0002102cff007984 */ /* 0x000e620008000800 */
[----:B------:R-:W-:Y:S01]  /*5bb0*/  IMAD.U32 R50, RZ, RZ, UR4 ;  /* 0x00000004ff327e24 */ /* 0x000fe2000f8e00ff */
[----:B------:R-:W1:Y:S01]  /*5bc0*/  LDCU UR39, c[0x0][0xb30] ;  /* 0x00016600ff2777ac */ /* 0x000e620008000800 */
[----:B------:R-:W1:Y:S01]  /*5bd0*/  LDCU.64 UR56, c[0x0][0x888] ;  /* 0x00011100ff3877ac */ /* 0x000e620008000a00 */
[----:B------:R-:W1:Y:S01]  /*5be0*/  LDCU.64 UR40, c[0x0][0xb28] ;  /* 0x00016500ff2877ac */ /* 0x000e620008000a00 */
[----:B------:R-:W1:Y:S01]  /*5bf0*/  LDCU.64 UR62, c[0x0][0x890] ;  /* 0x00011200ff3e77ac */ /* 0x000e620008000a00 */
[----:B------:R-:W1:Y:S01]  /*5c00*/  LDCU.128 UR52, c[0x0][0xb10] ;  /* 0x00016200ff3477ac */ /* 0x000e620008000c00 */
[----:B------:R-:W1:Y:S01]  /*5c10*/  LDCU UR58, c[0x0][0x374] ;  /* 0x00006e80ff3a77ac */ /* 0x000e620008000800 */
[----:B------:R-:W-:Y:S01]  /*5c20*/  UMOV UR47, URZ ;  /* 0x000000ff002f7c82 */ /* 0x000fe20008000000 */
[----:B------:R-:W-:Y:S01]  /*5c30*/  UMOV UR46, URZ ;  /* 0x000000ff002e7c82 */ /* 0x000fe20008000000 */
[----:B-1234-:R-:W-:-:S07]  /*5c40*/  IMAD.IADD R23, R0, 0x1, R23 ;  /* 0x0000000100177824 */ /* 0x01efce00078e0217 */
.L_x_147:
[C---:B------:R-:W-:Y:S02]  /*5c50*/  LEA R3, R52.reuse, UR44, 0x3 ;  /* 0x0000002c34037c11 */ /* 0x040fe4000f8e18ff */
[----:B------:R-:W-:Y:S02]  /*5c60*/  SHF.L.U32 R0, R53, 0x1f, RZ ;  /* 0x0000001f35007819 */ /* 0x000fe400000006ff */
[----:B-1----:R-:W-:Y:S02]  /*5c70*/  LEA R4, R52, UR44, 0x4 ;  /* 0x0000002c34047c11 */ /* 0x002fe4000f8e20ff */
[----:B------:R-:W1:Y:S02]  /*5c80*/  SYNCS.PHASECHK.TRANS64.TRYWAIT P0, [R3+URZ+0x160], R0 ;  /* 0x00016000030075a7 */ /* 0x000e6400080011ff */
[----:B-12---:R-:W-:Y:S05]  /*5c90*/  @!P0 BRA `(.L_x_104) ;  /* 0x0000004000548947 */ /* 0x006fea0003800000 */
.L_x_221:
        /* <DEDUP_REMOVED lines=8> */
[----:B--2---:R-:W-:Y:S11]  /*5d20*/  LOP3.LUT P0, RZ, R6, 0x1, RZ, 0xc0, !PT ;  /* 0x0000000106ff7812 */ /* 0x004ff6000780c0ff */
[----:B------:R-:W-:Y:S02]  /*5d30*/  @!UPT UIADD3 URZ, UPT, UPT, URZ, URZ, URZ ;  /* 0x000000fffffff290 */ /* 0x000fe4000fffe0ff */
[----:B---3--:R-:W-:Y:S01]  /*5d40*/  VOTEU.ANY UP1, P0 ;  /* 0x0000000000ff7886 */ /* 0x008fe20000020100 */
[----:B------:R-:W-:Y:S01]  /*5d50*/  PLOP3.LUT P0, PT, PT, PT, UP1, 0x80, 0x8 ;  /* 0x000000000008781c */ /* 0x000fe20003f0f018 */
[----:B------:R-:W-:Y:S11]  /*5d60*/  UP2UR UR61, UPR, URZ, 0x2 ;  /* 0x00000002ff3d7883 */ /* 0x000ff60008000000 */
[----:B------:R-:W-:Y:S01]  /*5d70*/  @!UPT UIADD3 URZ, UPT, UPT, URZ, URZ, URZ ;  /* 0x000000fffffff290 */ /* 0x000fe2000fffe0ff */
[----:B-1----:R-:W-:Y:S02]  /*5d80*/  @P0 SHF.R.U32.HI R0, RZ, 0x10, R5 ;  /* 0x00000010ff000819 */ /* 0x002fe40000011605 */
        /* <DEDUP_REMOVED lines=12> */
[----:B------:R-:W2:Y:S01]  /*5e50*/  LDCU UR12, c[0x0][0xb20] ;  /* 0x00016400ff0c77ac */ /* 0x000ea20008000800 */
[----:B------:R-:W-:Y:S02]  /*5e60*/  UIMAD.WIDE.U32 UR4, UR58, UR55, URZ ;  /* 0x000000373a0472a5 */ /* 0x000fe4000f8e00ff */
[----:B------:R-:W-:Y:S02]  /*5e70*/  UIMAD.WIDE.U32 UR6, UR59, UR52, URZ ;  /* 0x000000343b0672a5 */ /* 0x000fe4000f8e00ff */
[----:B------:R-:W-:Y:S02]  /*5e80*/  UISETP.NE.AND UP0, UPT, UR54, 0x1, UPT ;  /* 0x000000013600788c */ /* 0x000fe4000bf05270 */
[----:B------:R-:W-:Y:S02]  /*5e90*/  UIMAD.WIDE.U32 UR8, UR37, UR55, URZ ;  /* 0x00000037250872a5 */ /* 0x000fe4000f8e00ff */
[----:B------:R-:W-:Y:S02]  /*5ea0*/  UIMAD.WIDE.U32 UR10, UR38, UR52, URZ ;  /* 0x00000034260a72a5 */ /* 0x000fe4000f8e00ff */
[----:B------:R-:W-:Y:S02]  /*5eb0*/  UISETP.NE.AND UP1, UPT, UR43, 0x1, UPT ;  /* 0x000000012b00788c */ /* 0x000fe4000bf25270 */
[----:B------:R-:W-:Y:S01]  /*5ec0*/  UISETP.NE.AND UP2, UPT, UR42, 0x1, UPT ;  /* 0x000000012a00788c */ /* 0x000fe2000bf45270 */
[----:B------:R-:W-:Y:S02]  /*5ed0*/  UMOV UR4, UR5 ;  /* 0x0000000500047c82 */ /* 0x000fe40008000000 */
[----:B--2---:R-:W-:Y:S03]  /*5ee0*/  USHF.R.U32.HI UR5, URZ, UR12, UR4 ;  /* 0x0000000cff057299 */ /* 0x004fe60008011604 */
[----:B------:R-:W-:Y:S02]  /*5ef0*/  UMOV UR4, UR7 ;  /* 0x0000000700047c82 */ /* 0x000fe40008000000 */
[----:B------:R-:W-:Y:S02]  /*5f00*/  USHF.R.U32.HI UR7, URZ, UR53, UR4 ;  /* 0x00000035ff077299 */ /* 0x000fe40008011604 */
[----:B------:R-:W-:Y:S02]  /*5f10*/  USEL UR4, UR58, UR5, !UP0 ;  /* 0x000000053a047287 */ /* 0x000fe4000c000000 */
[----:B------:R-:W-:Y:S01]  /*5f20*/  USEL UR7, UR59, UR7, !UP1 ;  /* 0x000000073b077287 */ /* 0x000fe2000c800000 */
[----:B------:R-:W-:Y:S01]  /*5f30*/  UMOV UR5, UR9 ;  /* 0x0000000900057c82 */ /* 0x000fe20008000000 */
[----:B------:R-:W-:Y:S02]  /*5f40*/  UIMAD.WIDE.U32 UR8, UR4, UR40, URZ ;  /* 0x00000028040872a5 */ /* 0x000fe4000f8e00ff */
[----:B------:R-:W-:Y:S03]  /*5f50*/  USHF.R.U32.HI UR6, URZ, UR12, UR5 ;  /* 0x0000000cff067299 */ /* 0x000fe60008011605 */
[----:B------:R-:W-:Y:S01]  /*5f60*/  UMOV UR5, UR11 ;  /* 0x0000000b00057c82 */ /* 0x000fe20008000000 */
[----:B------:R-:W-:Y:S02]  /*5f70*/  UIMAD.WIDE.U32 UR10, UR7, UR40, URZ ;  /* 0x00000028070a72a5 */ /* 0x000fe4000f8e00ff */
[----:B------:R-:W-:Y:S02]  /*5f80*/  USHF.R.U32.HI UR12, URZ, UR53, UR5 ;  /* 0x00000035ff0c7299 */ /* 0x000fe40008011605 */
[----:B------:R-:W-:Y:S01]  /*5f90*/  USEL UR6, UR37, UR6, !UP0 ;  /* 0x0000000625067287 */ /* 0x000fe2000c000000 */
[----:B------:R-:W-:Y:S02]  /*5fa0*/  UMOV UR5, UR9 ;  /* 0x0000000900057c82 */ /* 0x000fe40008000000 */
[----:B------:R-:W-:Y:S01]  /*5fb0*/  UMOV UR10, UR11 ;  /* 0x0000000b000a7c82 */ /* 0x000fe20008000000 */
[----:B------:R-:W-:Y:S02]  /*5fc0*/  @UP2 USHF.R.U32.HI UR4, URZ, UR41, UR5 ;  /* 0x00000029ff042299 */ /* 0x000fe40008011605 */
[----:B------:R-:W-:Y:S02]  /*5fd0*/  @UP2 USHF.R.U32.HI UR7, URZ, UR41, UR10 ;  /* 0x00000029ff072299 */ /* 0x000fe4000801160a */
[----:B------:R-:W-:Y:S02]  /*5fe0*/  UIMAD UR4, UR42, UR4, URZ ;  /* 0x000000042a0472a4 */ /* 0x000fe4000f8e02ff */
        /* <DEDUP_REMOVED lines=8> */
[----:B------:R-:W-:Y:S02]  /*6070*/  USEL UR11, UR6, UR4, !UP2 ;  /* 0x00000004060b7287 */ /* 0x000fe4000d000000 */
[----:B------:R-:W-:Y:S02]  /*6080*/  UIADD3 UR8, UPT, UPT, -UR5, URZ, URZ ;  /* 0x000000ff05087290 */ /* 0x000fe4000fffe1ff */
[----:B------:R-:W-:Y:S01]  /*6090*/  UIADD3 UR10, UPT, UPT, -UR11, URZ, URZ ;  /* 0x000000ff0b0a7290 */ /* 0x000fe2000fffe1ff */
[----:B------:R-:W-:Y:S01]  /*60a0*/  @!UP0 UMOV UR4, UR9 ;  /* 0x0000000900048c82 */ /* 0x000fe20008000000 */
[----:B------:R-:W-:Y:S02]  /*60b0*/  UIADD3 UR9, UPT, UPT, -UR6, URZ, URZ ;  /* 0x000000ff06097290 */ /* 0x000fe4000fffe1ff */
[----:B------:R-:W-:Y:S02]  /*60c0*/  @!UP0 USHF.R.U32.HI UR4, URZ, UR41, UR4 ;  /* 0x00000029ff048299 */ /* 0x000fe40008011604 */
[----:B------:R-:W-:Y:S02]  /*60d0*/  UIMAD UR10, UR42, UR10, UR6 ;  /* 0x0000000a2a0a72a4 */ /* 0x000fe4000f8e0206 */
[----:B------:R-:W-:Y:S04]  /*60e0*/  @!UP0 USEL UR4, UR5, UR4, !UP2 ;  /* 0x0000000405048287 */ /* 0x000fe8000d000000 */
[----:B------:R-:W-:Y:S02]  /*60f0*/  @!UP0 UIMAD UR10, UR7, UR10, UR4 ;  /* 0x0000000a070a82a4 */ /* 0x000fe4000f8e0204 */
[----:B------:R-:W-:Y:S02]  /*6100*/  @!UP0 UIADD3 UR11, UPT, UPT, UR11, -UR4, URZ ;  /* 0x800000040b0b8290 */ /* 0x000fe4000fffe0ff */
[----:B------:R-:W-:Y:S02]  /*6110*/  UIMAD UR7, UR43, UR8, UR38 ;  /* 0x000000082b0772a4 */ /* 0x000fe4000f8e0226 */
[----:B------:R-:W-:Y:S02]  /*6120*/  @!UP0 UIMAD UR6, UR11, UR42, UR5 ;  /* 0x0000002a0b0682a4 */ /* 0x000fe4000f8e0205 */
[----:B------:R-:W-:Y:S01]  /*6130*/  UIMAD UR4, UR54, UR9, UR37 ;  /* 0x00000009360472a4 */ /* 0x000fe2000f8e0225 */
[----:B------:R-:W-:Y:S02]  /*6140*/  @!UP0 UMOV UR5, UR10 ;  /* 0x0000000a00058c82 */ /* 0x000fe40008000000 */
[----:B------:R-:W-:Y:S02]  /*6150*/  UIMAD UR38, UR5, UR43, UR7 ;  /* 0x0000002b052672a4 */ /* 0x000fe4000f8e0207 */
[----:B------:R-:W-:Y:S11]  /*6160*/  UIMAD UR37, UR6, UR54, UR4 ;  /* 0x00000036062572a4 */ /* 0x000ff6000f8e0204 */
[----:B------:R-:W-:Y:S01]  /*6170*/  @!UPT UIADD3 URZ, UPT, UPT, URZ, URZ, URZ ;  /* 0x000000fffffff290 */ /* 0x000fe2000fffe0ff */
.L_x_105:
[----:B------:R-:W-:Y:S01]  /*6180*/  UISETP.NE.AND UP0, UPT, UR39, 0x1, UPT ;  /* 0x000000012700788c */ /* 0x000fe2000bf05270 */
[----:B------:R-:W-:Y:S01]  /*6190*/  LOP3.LUT P0, RZ, R50, 0x1b0, RZ, 0xc0, !PT ;  /* 0x000001b032ff7812 */ /* 0x000fe2000780c0ff */
[----:B------:R-:W-:Y:S01]  /*61a0*/  USHF.L.U32 UR50, UR16, 0x6, URZ ;  /* 0x0000000610327899 */ /* 0x000fe200080006ff */
[----:B------:R-:W-:Y:S01]  /*61b0*/  BSSY.RECONVERGENT B6, `(.L_x_106) ;  /* 0x0000034000067945 */ /* 0x000fe20003800200 */
[----:B------:R-:W-:Y:S01]  /*61c0*/  USHF.L.U32 UR49, UR20, 0x7, URZ ;  /* 0x0000000714317899 */ /* 0x000fe200080006ff */
[----:B------:R-:W-:Y:S06]  /*61d0*/  IADD3 R52, PT, PT, R52, 0x1, RZ ;  /* 0x0000000134347810 */ /* 0x000fec0007ffe0ff */
[----:B------:R-:W2:Y:S01]  /*61e0*/  @!UP0 LDCU.128 UR12, c[0x0][0xb10] ;  /* 0x00016200ff0c87ac */ /* 0x000ea20008000c00 */
[----:B------:R-:W3:Y:S01]  /*61f0*/  @!UP0 LDCU UR5, c[0x0][0xb0c] ;  /* 0x00016180ff0587ac */ /* 0x000ee20008000800 */
[----:B------:R-:W4:Y:S01]  /*6200*/  @!UP0 LDCU UR10, c[0x0][0xb20] ;  /* 0x00016400ff0a87ac */ /* 0x000f220008000800 */
[----:B--2---:R-:W-:Y:S02]  /*6210*/  UIMAD.WIDE.U32 UR8, UR38, UR12, URZ ;  /* 0x0000000c260872a5 */ /* 0x004fe4000f8e00ff */
[----:B------:R-:W-:Y:S02]  /*6220*/  UIMAD.WIDE.U32 UR6, UR37, UR15, URZ ;  /* 0x0000000f250672a5 */ /* 0x000fe4000f8e00ff */
[----:B------:R-:W-:Y:S03]  /*6230*/  @!UP0 UISETP.NE.AND UP1, UPT, UR14, 0x1, UPT ;  /* 0x000000010e00888c */ /* 0x000fe6000bf25270 */
[----:B------:R-:W-:Y:S01]  /*6240*/  @!UP0 UMOV UR4, UR9 ;  /* 0x0000000900048c82 */ /* 0x000fe20008000000 */
[----:B---3--:R-:W-:Y:S02]  /*6250*/  @!UP0 UISETP.NE.AND UP2, UPT, UR5, 0x1, UPT ;  /* 0x000000010500888c */ /* 0x008fe4000bf45270 */
[----:B------:R-:W-:Y:S01]  /*6260*/  @!UP0 USHF.R.U32.HI UR4, URZ, UR13, UR4 ;  /* 0x0000000dff048299 */ /* 0x000fe20008011604 */
[----:B------:R-:W-:Y:S02]  /*6270*/  @!UP0 UMOV UR6, UR7 ;  /* 0x0000000700068c82 */ /* 0x000fe40008000000 */
[----:B----4-:R-:W-:Y:S02]  /*6280*/  @!UP0 USHF.R.U32.HI UR6, URZ, UR10, UR6 ;  /* 0x0000000aff068299 */ /* 0x010fe40008011606 */
[----:B------:R-:W-:Y:S02]  /*6290*/  @!UP0 USEL UR7, UR38, UR4, !UP2 ;  /* 0x0000000426078287 */ /* 0x000fe4000d000000 */
[----:B------:R-:W-:Y:S04]  /*62a0*/  @!UP0 USEL UR6, UR37, UR6, !UP1 ;  /* 0x0000000625068287 */ /* 0x000fe8000c800000 */
[----:B------:R-:W-:Y:S02]  /*62b0*/  @!UP0 UIADD3 UR4, UPT, UPT, -UR7, UR6, URZ ;  /* 0x0000000607048290 */ /* 0x000fe4000fffe1ff */
[----:B------:R-:W-:Y:S02]  /*62c0*/  @!UP0 UIADD3 UR6, UPT, UPT, UR7, -UR6, URZ ;  /* 0x8000000607068290 */ /* 0x000fe4000fffe0ff */
[----:B------:R-:W-:Y:S02]  /*62d0*/  @!UP0 UIMAD UR38, UR4, UR5, UR38 ;  /* 0x00000005042682a4 */ /* 0x000fe4000f8e0226 */
[----:B------:R-:W-:Y:S01]  /*62e0*/  @!UP0 UIMAD UR37, UR6, UR14, UR37 ;  /* 0x0000000e062582a4 */ /* 0x000fe2000f8e0225 */
[----:B------:R-:W-:Y:S11]  /*62f0*/  @!P0 BRA `(.L_x_107) ;  /* 0x00000000007c8947 */ /* 0x000ff60003800000 */
[----:B------:R-:W2:Y:S01]  /*6300*/  LDCU.64 UR8, c[0x4][0x80] ;  /* 0x01001000ff0877ac */ /* 0x000ea20008000a00 */
[----:B------:R-:W-:Y:S01]  /*6310*/  MOV R2, 0x0 ;  /* 0x0000000000027802 */ /* 0x000fe20000000f00 */
[----:B------:R-:W-:Y:S02]  /*6320*/  HFMA2 R12, -RZ, RZ, 0, 5.9604644775390625e-08 ;  /* 0x00000001ff0c7431 */ /* 0x000fe400000001ff */
[----:B------:R-:W-:Y:S01]  /*6330*/  IMAD.MOV.U32 R8, RZ, RZ, 0x70 ;  /* 0x00000070ff087424 */ /* 0x000fe200078e00ff */
[----:B------:R3:W4:Y:S01]  /*6340*/  LDC.64 R14, c[0x4][R2] ;  /* 0x01000000020e7b82 */ /* 0x0007220000000a00 */
[----:B------:R-:W1:Y:S01]  /*6350*/  LDCU.64 UR6, c[0x4][0x88] ;  /* 0x01001100ff0677ac */ /* 0x000e620008000a00 */
[----:B------:R-:W-:Y:S01]  /*6360*/  IMAD.MOV.U32 R13, RZ, RZ, RZ ;  /* 0x000000ffff0d7224 */ /* 0x000fe200078e00ff */
[----:B------:R-:W1:Y:S01]  /*6370*/  LDCU.64 UR4, c[0x4][0x8] ;  /* 0x01000100ff0477ac */ /* 0x000e620008000a00 */
[----:B--2---:R-:W-:Y:S01]  /*6380*/  MOV R5, UR9 ;  /* 0x0000000900057c02 */ /* 0x004fe20008000f00 */
[----:B------:R-:W-:Y:S01]  /*6390*/  IMAD.U32 R4, RZ, RZ, UR8 ;  /* 0x00000008ff047e24 */ /* 0x000fe2000f8e00ff */
[----:B-1----:R-:W-:Y:S01]  /*63a0*/  MOV R7, UR7 ;  /* 0x0000000700077c02 */ /* 0x002fe20008000f00 */
[----:B------:R-:W-:Y:S01]  /*63b0*/  IMAD.U32 R6, RZ, RZ, UR6 ;  /* 0x00000006ff067e24 */ /* 0x000fe2000f8e00ff */
[----:B------:R-:W-:Y:S01]  /*63c0*/  MOV R11, UR5 ;  /* 0x00000005000b7c02 */ /* 0x000fe20008000f00 */
[----:B------:R-:W-:Y:S02]  /*63d0*/  IMAD.U32 R10, RZ, RZ, UR4 ;  /* 0x00000004ff0a7e24 */ /* 0x000fe4000f8e00ff */
[----:B------:R-:W-:Y:S07]  /*63e0*/  LEPC R20, `(.L_x_108) ;  /* 0x000000001014794e */ /* 0x000fee0000000000 */
[----:B---345:R-:W-:Y:S05]  /*63f0*/  CALL.ABS.NOINC R14 ;  /* 0x000000000e007343 */ /* 0x038fea0003c00000 */
.L_x_108:
[----:B------:R-:W1:Y:S01]  /*6400*/  LDCU.64 UR8, c[0x4][0x80] ;  /* 0x01001000ff0877ac */ /* 0x000e620008000a00 */
[----:B------:R-:W2:Y:S01]  /*6410*/  LDC.64 R2, c[0x4][R2] ;  /* 0x0100000002027b82 */ /* 0x000ea20000000a00 */
[----:B------:R-:W-:Y:S02]  /*6420*/  HFMA2 R12, -RZ, RZ, 0, 5.9604644775390625e-08 ;  /* 0x00000001ff0c7431 */ /* 0x000fe400000001ff */
[----:B------:R-:W-:Y:S02]  /*6430*/  IMAD.MOV.U32 R8, RZ, RZ, 0x70 ;  /* 0x00000070ff087424 */ /* 0x000fe400078e00ff */
[----:B------:R-:W-:Y:S01]  /*6440*/  IMAD.MOV.U32 R13, RZ, RZ, RZ ;  /* 0x000000ffff0d7224 */ /* 0x000fe200078e00ff */
[----:B------:R-:W3:Y:S01]  /*6450*/  LDCU.64 UR6, c[0x4][0x88] ;  /* 0x01001100ff0677ac */ /* 0x000ee20008000a00 */
[----:B------:R-:W4:Y:S01]  /*6460*/  LDCU.64 UR4, c[0x4][0x8] ;  /* 0x01000100ff0477ac */ /* 0x000f220008000a00 */
[----:B-1----:R-:W-:Y:S02]  /*6470*/  MOV R4, UR8 ;  /* 0x0000000800047c02 */ /* 0x002fe40008000f00 */
[----:B------:R-:W-:Y:S02]  /*6480*/  MOV R5, UR9 ;  /* 0x0000000900057c02 */ /* 0x000fe40008000f00 */
[----:B---3--:R-:W-:Y:S01]  /*6490*/  MOV R7, UR7 ;  /* 0x0000000700077c02 */ /* 0x008fe20008000f00 */
[----:B------:R-:W-:Y:S01]  /*64a0*/  IMAD.U32 R6, RZ, RZ, UR6 ;  /* 0x00000006ff067e24 */ /* 0x000fe2000f8e00ff */
[----:B----4-:R-:W-:Y:S01]  /*64b0*/  MOV R11, UR5 ;  /* 0x00000005000b7c02 */ /* 0x010fe20008000f00 */
[----:B------:R-:W-:Y:S02]  /*64c0*/  IMAD.U32 R10, RZ, RZ, UR4 ;  /* 0x00000004ff0a7e24 */ /* 0x000fe4000f8e00ff */
[----:B------:R-:W-:Y:S07]  /*64d0*/  LEPC R20, `(.L_x_107) ;  /* 0x000000001014794e */ /* 0x000fee0000000000 */
[----:B--2---:R-:W-:Y:S05]  /*64e0*/  CALL.ABS.NOINC R2 ;  /* 0x0000000002007343 */ /* 0x004fea0003c00000 */
.L_x_107:
[----:B------:R-:W-:Y:S05]  /*64f0*/  BSYNC.RECONVERGENT B6 ;  /* 0x0000000000067941 */ /* 0x000fea0003800200 */
.L_x_106:
[----:B------:R-:W-:Y:S01]  /*6500*/  R2UR UR4, R49 ;  /* 0x00000000310472ca */ /* 0x000fe200000e0000 */
[----:B------:R-:W-:Y:S01]  /*6510*/  UISETP.NE.U32.AND UP0, UPT, UR62, URZ, UPT ;  /* 0x000000ff3e00728c */ /* 0x000fe2000bf05070 */
[----:B------:R-:W-:Y:S02]  /*6520*/  ISETP.NE.U32.AND P4, PT, R42, RZ, PT ;  /* 0x000000ff2a00720c */ /* 0x000fe40003f85070 */
[----:B------:R-:W-:Y:S01]  /*6530*/  ISETP.NE.U32.AND P2, PT, RZ, UR56, PT ;  /* 0x00000038ff007c0c */ /* 0x000fe2000bf45070 */
[----:B------:R-:W-:Y:S01]  /*6540*/  UISETP.NE.AND.EX UP1, UPT, UR63, URZ, UPT, UP0 ;  /* 0x000000ff3f00728c */ /* 0x000fe2000bf25300 */
[----:B------:R-:W-:Y:S01]  /*6550*/  ISETP.NE.AND.EX P4, PT, R43, RZ, PT, P4 ;  /* 0x000000ff2b00720c */ /* 0x000fe20003f85340 */
[----:B------:R-:W-:Y:S01]  /*6560*/  UPLOP3.LUT UP0, UPT, UPT, UPT, UPT, 0x40, 0x4 ;  /* 0x000000000004789c */ /* 0x000fe20003f0e870 */
[----:B------:R-:W-:Y:S05]  /*6570*/  ISETP.NE.AND.EX P2, PT, RZ, UR57, PT, P2 ;  /* 0x00000039ff007c0c */ /* 0x000fea000bf45320 */
[----:B------:R-:W-:Y:S06]  /*6580*/  UISETP.NE.AND UP2, UPT, UR4, URZ, UPT ;  /* 0x000000ff0400728c */ /* 0x000fec000bf45270 */
[----:B------:R-:W-:Y:S05]  /*6590*/  PLOP3.LUT P1, PT, PT, PT, UP2, 0x80, 0x8 ;  /* 0x000000000008781c */ /* 0x000fea0003f2f028 */
[----:B------:R-:W-:Y:S06]  /*65a0*/  @UP2 UPLOP3.LUT UP0, UPT, UPT, UPT, UP1, 0x80, 0x8 ;  /* 0x000000000008289c */ /* 0x000fec0003f0f010 */
[----:B------:R-:W-:Y:S01]  /*65b0*/  PLOP3.LUT P0, PT, PT, PT, UP0, 0x80, 0x8 ;  /* 0x000000000008781c */ /* 0x000fe20003f0f008 */
[----:B------:R-:W-:Y:S01]  /*65c0*/  @!UPT UIADD3 URZ, UPT, UPT, URZ, URZ, URZ ;  /* 0x000000fffffff290 */ /* 0x000fe2000fffe0ff */
[----:B------:R-:W-:Y:S11]  /*65d0*/  BRA.U !UP1, `(.L_x_109) ;  /* 0x00000001093c7547 */ /* 0x000ff6000b800000 */
[----:B------:R-:W-:Y:S01]  /*65e0*/  UISETP.NE.U32.AND UP0, UPT, UR56, URZ, UPT ;  /* 0x000000ff3800728c */ /* 0x000fe2000bf05070 */
[----:B-1----:R-:W-:Y:S01]  /*65f0*/  HFMA2 R0, -RZ, RZ, 0, 5.9604644775390625e-08 ;  /* 0x00000001ff007431 */ /* 0x002fe200000001ff */
[----:B------:R-:W1:Y:S01]  /*6600*/  LDCU.64 UR8, c[0x0][0x358] ;  /* 0x00006b00ff0877ac */ /* 0x000e620008000a00 */
[----:B------:R-:W-:Y:S01]  /*6610*/  IMAD.MOV.U32 R45, RZ, RZ, 0x1 ;  /* 0x00000001ff2d7424 */ /* 0x000fe200078e00ff */
[----:B------:R-:W-:Y:S06]  /*6620*/  UISETP.NE.AND.EX UP0, UPT, UR57, URZ, UPT, UP0 ;  /* 0x000000ff3900728c */ /* 0x000fec000bf05300 */
[----:B------:R-:W-:Y:S05]  /*6630*/  PLOP3.LUT P3, PT, PT, PT, UP0, 0x80, 0x8 ;  /* 0x000000000008781c */ /* 0x000fea0003f6f008 */
[----:B------:R-:W2:Y:S01]  /*6640*/  @UP0 LDCU.64 UR4, c[0x0][0x888] ;  /* 0x00011100ff0407ac */ /* 0x000ea20008000a00 */
[----:B------:R-:W-:Y:S07]  /*6650*/  @UP0 UIMAD UR6, UR36, UR62, URZ ;  /* 0x0000003e240602a4 */ /* 0x000fee000f8e02ff */
[----:B------:R-:W-:Y:S01]  /*6660*/  @!P3 PRMT R45, R0, 0x7610, R45 ;  /* 0x00007610002db816 */ /* 0x000fe2000000002d */
[----:B--2---:R-:W-:Y:S06]  /*6670*/  @UP0 UIMAD.WIDE UR4, UR6, 0x4, UR4 ;  /* 0x00000004060408a5 */ /* 0x004fec000f8e0204 */
[----:B------:R-:W-:Y:S01]  /*6680*/  IMAD.U32 R2, RZ, RZ, UR4 ;  /* 0x00000004ff027e24 */ /* 0x000fe2000f8e00ff */
[----:B------:R-:W-:Y:S04]  /*6690*/  MOV R3, UR5 ;  /* 0x0000000500037c02 */ /* 0x000fe80008000f00 */
[----:B------:R-:W2:Y:S01]  /*66a0*/  @!UP0 LDCU UR4, c[0x0][0x880] ;  /* 0x00011000ff0487ac */ /* 0x000ea20008000800 */
[----:B-1---5:R3:W5:Y:S02]  /*66b0*/  @P3 LDG.E R27, desc[UR8][R2.64] ;  /* 0x00000008021b3981 */ /* 0x022764000c1e1900 */
[----:B--23--:R-:W-:Y:S02]  /*66c0*/  @!P3 IMAD.U32 R27, RZ, RZ, UR4 ;  /* 0x00000004ff1bbe24 */ /* 0x00cfe4000f8e00ff */
.L_x_109:
[----:B------:R-:W-:Y:S05]  /*66d0*/  @!P4 BRA `(.L_x_110) ;  /* 0x000000000024c947 */ /* 0x000fea0003800000 */
[----:B------:R-:W-:Y:S01]  /*66e0*/  ISETP.NE.U32.AND P3, PT, R40, RZ, PT ;  /* 0x000000ff2800720c */ /* 0x000fe20003f65070 */
[----:B------:R-:W2:Y:S03]  /*66f0*/  LDCU.64 UR4, c[0x0][0x358] ;  /* 0x00006b00ff0477ac */ /* 0x000ea60008000a00 */
[----:B------:R-:W-:Y:S11]  /*6700*/  ISETP.NE.AND.EX P3, PT, R41, RZ, PT, P3 ;  /* 0x000000ff2900720c */ /* 0x000ff60003f65330 */
[----:B------:R-:W-:Y:S02]  /*6710*/  @!UPT UIADD3 URZ, UPT, UPT, URZ, URZ, URZ ;  /* 0x000000fffffff290 */ /* 0x000fe4000fffe0ff */
[----:B------:R-:W3:Y:S01]  /*6720*/  @P3 LDC.64 R2, c[0x0][0x8a8] ;  /* 0x00022a00ff023b82 */ /* 0x000ee20000000a00 */
[----:B-1----:R-:W-:Y:S04]  /*6730*/  @P3 IMAD R0, R42, UR36, RZ ;  /* 0x000000242a003c24 */ /* 0x002fe8000f8e02ff */
[----:B---3--:R-:W-:Y:S05]  /*6740*/  @P3 IMAD.WIDE R2, R0, 0x4, R2 ;  /* 0x0000000400023825 */ /* 0x008fea00078e0202 */
[----:B--2--5:R2:W5:Y:S02]  /*6750*/  @P3 LDG.E R24, desc[UR4][R2.64] ;  /* 0x0000000402183981 */ /* 0x024564000c1e1900 */
[----:B--2---:R-:W3:Y:S02]  /*6760*/  @!P3 LDC R24, c[0x0][0x8a0] ;  /* 0x00022800ff18bb82 */ /* 0x004ee40000000800 */
.L_x_110:
[----:B-----5:R-:W-:Y:S01]  /*6770*/  FSETP.NEU.AND P3, PT, R27, RZ, PT ;  /* 0x000000ff1b00720b */ /* 0x020fe20003f6d000 */
[----:B------:R-:W-:Y:S01]  /*6780*/  IMAD.SHL.U32 R62, R44, 0x2, RZ ;  /* 0x000000022c3e7824 */ /* 0x000fe200078e00ff */
[----:B------:R-:W-:Y:S01]  /*6790*/  SEL R4, RZ, 0xffffffff, P2 ;  /* 0xffffffffff047807 */ /* 0x000fe20001000000 */
[----:B------:R-:W-:Y:S01]  /*67a0*/  BSSY B1, `(.L_x_111) ;  /* 0x0000036000017945 */ /* 0x000fe20003800000 */
[----:B------:R-:W-:Y:S01]  /*67b0*/  @P1 LOP3.LUT P2, RZ, R45, 0xff, RZ, 0xc0, !PT ;  /* 0x000000ff2dff1812 */ /* 0x000fe2000784c0ff */
[----:B------:R-:W-:Y:S01]  /*67c0*/  VIADD R60, R62, UR44 ;  /* 0x0000002c3e3c7c36 */ /* 0x000fe20008000000 */
[----:B-1----:R-:W-:Y:S01]  /*67d0*/  @P1 SEL R0, RZ, 0xffffffff, P3 ;  /* 0xffffffffff001807 */ /* 0x002fe20001800000 */
[----:B------:R-:W-:Y:S01]  /*67e0*/  IMAD.MOV.U32 R63, RZ, RZ, 0x1 ;  /* 0x00000001ff3f7424 */ /* 0x000fe200078e00ff */
[----:B------:R-:W-:Y:S01]  /*67f0*/  LOP3.LUT R55, R55, 0x1, RZ, 0x3c, !PT ;  /* 0x0000000137377812 */ /* 0x000fe200078e3cff */
[----:B------:R-:W-:Y:S01]  /*6800*/  IMAD.MOV.U32 R61, RZ, RZ, RZ ;  /* 0x000000ffff3d7224 */ /* 0x000fe200078e00ff */
[----:B------:R-:W-:Y:S02]  /*6810*/  @P0 SEL R0, R4, R0, !P2 ;  /* 0x0000000004000207 */ /* 0x000fe40005000000 */
[----:B------:R-:W-:Y:S02]  /*6820*/  CS2R R38, SRZ ;  /* 0x0000000000267805 */ /* 0x000fe4000001ff00 */
[----:B------:R-:W-:Y:S02]  /*6830*/  LEA R26, R22, UR44, 0x3 ;  /* 0x0000002c161a7c11 */ /* 0x000fe4000f8e18ff */
[----:B------:R-:W-:Y:S02]  /*6840*/  CS2R R36, SRZ ;  /* 0x0000000000247805 */ /* 0x000fe4000001ff00 */
[----:B------:R-:W-:Y:S02]  /*6850*/  @P1 LOP3.LUT R0, R0, 0x1, RZ, 0xc0, !PT ;  /* 0x0000000100001812 */ /* 0x000fe400078ec0ff */
[----:B------:R-:W-:Y:S02]  /*6860*/  CS2R R30, SRZ ;  /* 0x00000000001e7805 */ /* 0x000fe4000001ff00 */
[----:B------:R-:W-:Y:S02]  /*6870*/  SHF.L.U32 R2, R54, 0x1f, RZ ;  /* 0x0000001f36027819 */ /* 0x000fe400000006ff */
[----:B------:R-:W-:Y:S02]  /*6880*/  CS2R R28, SRZ ;  /* 0x00000000001c7805 */ /* 0x000fe4000001ff00 */
[----:B------:R-:W-:Y:S01]  /*6890*/  ISETP.NE.U32.OR P5, PT, R0, 0x1, !P1 ;  /* 0x000000010000780c */ /* 0x000fe20004fa5470 */
[----:B------:R-:W-:Y:S01]  /*68a0*/  IMAD.IADD R59, R56, 0x1, R60 ;  /* 0x00000001383b7824 */ /* 0x000fe200078e023c */
[----:B------:R-:W-:Y:S02]  /*68b0*/  PLOP3.LUT P2, PT, PT, PT, UP1, 0x80, 0x8 ;  /* 0x000000000008781c */ /* 0x000fe40003f4f018 */
[----:B------:R-:W-:Y:S02]  /*68c0*/  LEA.HI R25, R22, R22, RZ, 0x1 ;  /* 0x0000001616197211 */ /* 0x000fe400078f08ff */
[----:B------:R-:W-:Y:S02]  /*68d0*/  LOP3.LUT P4, R51, R45, 0xff, RZ, 0xc0, !PT ;  /* 0x000000ff2d337812 */ /* 0x000fe4000788c0ff */
[----:B------:R-:W-:Y:S02]  /*68e0*/  SEL R3, RZ, 0xffffffff, P3 ;  /* 0xffffffffff037807 */ /* 0x000fe40001800000 */
[----:B------:R-:W-:Y:S03]  /*68f0*/  P2R R58, PR, RZ, 0x20 ;  /* 0x00000020ff3a7803 */ /* 0x000fe60000000000 */
[----:B------:R-:W-:Y:S02]  /*6900*/  @P5 SHF.L.U32 R0, R55, 0x1f, RZ ;  /* 0x0000001f37005819 */ /* 0x000fe400000006ff */
[----:B------:R-:W-:Y:S02]  /*6910*/  @P2 SEL R3, R4, R3, !P4 ;  /* 0x0000000304032207 */ /* 0x000fe40006000000 */
[----:B------:R1:W2:Y:S02]  /*6920*/  @P5 SYNCS.PHASECHK.TRANS64.TRYWAIT P1, [UR44+0x110], R0 ;  /* 0x00011000ff0055a7 */ /* 0x0002a4000802112c */
[----:B------:R-:W-:Y:S04]  /*6930*/  LOP3.LUT R3, R3, 0x1, RZ, 0xc0, !PT ;  /* 0x0000000103037812 */ /* 0x000fe800078ec0ff */
[----:B------:R-:W-:Y:S04]  /*6940*/  ISETP.NE.U32.AND P2, PT, R3, 0x1, PT ;  /* 0x000000010300780c */ /* 0x000fe80003f45070 */
[----:B------:R-:W-:Y:S01]  /*6950*/  P2R R64, PR, RZ, 0x4 ;  /* 0x00000004ff407803 */ /* 0x000fe20000000000 */
[----:B------:R4:W3:Y:S01]  /*6960*/  SYNCS.PHASECHK.TRANS64.TRYWAIT P0, [R26+URZ+0x180], R2 ;  /* 0x000180021a0075a7 */ /* 0x0008e200080011ff */
[C---:B-1----:R-:W-:Y:S01]  /*6970*/  IMAD.SHL.U32 R0, R25.reuse, 0x40, RZ ;  /* 0x0000004019007824 */ /* 0x042fe200078e00ff */
[----:B------:R-:W-:Y:S04]  /*6980*/  LOP3.LUT R25, R25, 0xffe, RZ, 0xc0, !PT ;  /* 0x00000ffe19197812 */ /* 0x000fe800078ec0ff */
[----:B------:R-:W-:Y:S01]  /*6990*/  LOP3.LUT R0, R0, 0xffffff80, RZ, 0xc0, !PT ;  /* 0xffffff8000007812 */ /* 0x000fe200078ec0ff */
[----:B------:R-:W-:Y:S04]  /*69a0*/  IMAD.IADD R25, R22, 0x1, -R25 ;  /* 0x0000000116197824 */ /* 0x000fe800078e0a19 */
[----:B------:R-:W-:Y:S04]  /*69b0*/  IMAD.IADD R0, R23, 0x1, R0 ;  /* 0x0000000117007824 */ /* 0x000fe800078e0200 */
[----:B------:R-:W-:Y:S01]  /*69c0*/  IMAD R25, R25, 0x100000, R0 ;  /* 0x0010000019197824 */ /* 0x000fe200078e0200 */
[----:B--2---:R-:W-:Y:S01]  /*69d0*/  @P5 SEL R63, RZ, 0x1, !P1 ;  /* 0x00000001ff3f5807 */ /* 0x004fe20004800000 */
[----:B----4-:R-:W-:Y:S06]  /*69e0*/  @!P5 BRA `(.L_x_112) ;  /* 0x000000000044d947 */ /* 0x010fec0003800000 */
[----:B------:R-:W-:Y:S01]  /*69f0*/  IMAD.MOV.U32 R38, RZ, RZ, RZ ;  /* 0x000000ffff267224 */ /* 0x000fe200078e00ff */
[----:B------:R-:W-:Y:S01]  /*6a00*/  ISETP.NE.AND P1, PT, R63, RZ, PT ;  /* 0x000000ff3f00720c */ /* 0x000fe20003f25270 */
[----:B------:R-:W-:Y:S01]  /*6a10*/  BSSY B0, `(.L_x_113) ;  /* 0x0000008000007945 */ /* 0x000fe20003800000 */
[----:B------:R-:W-:Y:S02]  /*6a20*/  CS2R R30, SRZ ;  /* 0x00000000001e7805 */ /* 0x000fe4000001ff00 */
[----:B------:R-:W-:Y:S02]  /*6a30*/  CS2R R28, SRZ ;  /* 0x00000000001c7805 */ /* 0x000fe4000001ff00 */
[----:B------:R-:W-:Y:S07]  /*6a40*/  CS2R R36, SRZ ;  /* 0x0000000000247805 */ /* 0x000fee000001ff00 */
[----:B------:R-:W-:Y:S05]  /*6a50*/  @P1 BRA `(.L_x_114) ;  /* 0x00000000000c1947 */ /* 0x000fea0003800000 */
[----:B------:R-:W-:Y:S04]  /*6a60*/  SHF.L.U32 R3, R55, 0x1f, RZ ;  /* 0x0000001f37037819 */ /* 0x000fe800000006ff */
[----:B------:R-:W1:Y:S02]  /*6a70*/  SYNCS.PHASECHK.TRANS64.TRYWAIT P1, [UR44+0x110], R3 ;  /* 0x00011003ff0075a7 */ /* 0x000e64000802112c */
[----:B-1----:R-:W-:Y:S05]  /*6a80*/  @!P1 BRA `(.L_x_115) ;  /* 0x0000003000ec9947 */ /* 0x002fea0003800000 */
.L_x_114:
[----:B------:R-:W-:Y:S05]  /*6a90*/  BSYNC B0 ;  /* 0x0000000000007941 */ /* 0x000fea0003800000 */
.L_x_113:
[----:B------:R-:W-:Y:S01]  /*6aa0*/  ISETP.NE.AND P1, PT, R64, RZ, PT ;  /* 0x000000ff4000720c */ /* 0x000fe20003f25270 */
[----:B------:R-:W-:Y:S11]  /*6ab0*/  HFMA2 R61, -RZ, RZ, 0, 5.9604644775390625e-08 ;  /* 0x00000001ff3d7431 */ /* 0x000ff600000001ff */
[----:B------:R-:W-:Y:S01]  /*6ac0*/  @!UPT UIADD3 URZ, UPT, UPT, URZ, URZ, URZ ;  /* 0x000000fffffff290 */ /* 0x000fe2000fffe0ff */
[----:B------:R-:W-:Y:S05]  /*6ad0*/  @P1 WARPSYNC.ALL ;  /* 0x0000000000001948 */ /* 0x000fea0003800000 */
[----:B------:R2:W4:Y:S04]  /*6ae0*/  @P1 LDSM.16.M88.4 R28, [R62+UR44+0x400] ;  /* 0x0004002c3e1c183b */ /* 0x0005280008000200 */
[----:B------:R2:W1:Y:S02]  /*6af0*/  @P1 LDSM.16.M88.4 R36, [R59+0x400] ;  /* 0x000400003b24183b */ /* 0x0004640000000200 */
.L_x_112:
[----:B------:R-:W-:Y:S05]  /*6b00*/  BSYNC B1 ;  /* 0x0000000000017941 */ /* 0x000fea0003800000 */
.L_x_111:
[----:B-1----:R-:W-:Y:S04]  /*6b10*/  SHF.R.U32.HI R0, RZ, 0x15, R25 ;  /* 0x00000015ff007819 */ /* 0x002fe80000011619 */
[----:B------:R-:W-:Y:S01]  /*6b20*/  LOP3.LUT P1, RZ, R0, 0x3, R46, 0x48, !PT ;  /* 0x0000000300ff7812 */ /* 0x000fe2000782482e */
[----:B------:R-:W-:Y:S01]  /*6b30*/  @!UPT UIADD3 URZ, UPT, UPT, URZ, URZ, URZ ;  /* 0x000000fffffff290 */ /* 0x000fe2000fffe0ff */
[----:B---3--:R-:W-:Y:S11]  /*6b40*/  @P0 BRA `(.L_x_116) ;  /* 0x0000000000080947 */ /* 0x008ff60003800000 */
[----:B------:R-:W1:Y:S02]  /*6b50*/  SYNCS.PHASECHK.TRANS64.TRYWAIT P0, [R26+URZ+0x180], R2 ;  /* 0x000180021a0075a7 */ /* 0x000e6400080011ff */
[----:B-1----:R-:W-:Y:S05]  /*6b60*/  @!P0 BRA `(.L_x_117) ;  /* 0x0000003000cc8947 */ /* 0x002fea0003800000 */
.L_x_116:
[----:B------:R-:W-:Y:S05]  /*6b70*/  @!P1 BRA `(.L_x_118) ;  /* 0x0000000000409947 */ /* 0x000fea0003800000 */
[----:B------:R-:W3:Y:S01]  /*6b80*/  LDCU.64 UR8, c[0x4][0x70] ;  /* 0x01000e00ff0877ac */ /* 0x000ee20008000a00 */
[----:B------:R-:W-:Y:S01]  /*6b90*/  MOV R3, 0x0 ;  /* 0x0000000000037802 */ /* 0x000fe20000000f00 */
[----:B------:R-:W-:Y:S02]  /*6ba0*/  HFMA2 R12, -RZ, RZ, 0, 5.9604644775390625e-08 ;  /* 0x00000001ff0c7431 */ /* 0x000fe400000001ff */
[----:B------:R-:W-:Y:S02]  /*6bb0*/  IMAD.MOV.U32 R8, RZ, RZ, 0x192 ;  /* 0x00000192ff087424 */ /* 0x000fe400078e00ff */
[----:B------:R-:W-:Y:S01]  /*6bc0*/  IMAD.MOV.U32 R13, RZ, RZ, RZ ;  /* 0x000000ffff0d7224 */ /* 0x000fe200078e00ff */
[----:B------:R-:W5:Y:S01]  /*6bd0*/  LDCU.64 UR6, c[0x4][0x78] ;  /* 0x01000f00ff0677ac */ /* 0x000f620008000a00 */
[----:B-1----:R-:W1:Y:S01]  /*6be0*/  LDC.64 R2, c[0x4][R3] ;  /* 0x0100000003027b82 */ /* 0x002e620000000a00 */
[----:B------:R-:W2:Y:S01]  /*6bf0*/  LDCU.64 UR4, c[0x4][0x10] ;  /* 0x01000200ff0477ac */ /* 0x000ea20008000a00 */
[----:B---3--:R-:W-:Y:S01]  /*6c00*/  MOV R5, UR9 ;  /* 0x0000000900057c02 */ /* 0x008fe20008000f00 */
[----:B------:R-:W-:Y:S01]  /*6c10*/  IMAD.U32 R4, RZ, RZ, UR8 ;  /* 0x00000008ff047e24 */ /* 0x000fe2000f8e00ff */
[----:B-----5:R-:W-:Y:S01]  /*6c20*/  MOV R7, UR7 ;  /* 0x0000000700077c02 */ /* 0x020fe20008000f00 */
[----:B------:R-:W-:Y:S01]  /*6c30*/  IMAD.U32 R6, RZ, RZ, UR6 ;  /* 0x00000006ff067e24 */ /* 0x000fe2000f8e00ff */
[----:B--2---:R-:W-:Y:S01]  /*6c40*/  MOV R11, UR5 ;  /* 0x00000005000b7c02 */ /* 0x004fe20008000f00 */
[----:B------:R-:W-:Y:S02]  /*6c50*/  IMAD.U32 R10, RZ, RZ, UR4 ;  /* 0x00000004ff0a7e24 */ /* 0x000fe4000f8e00ff */
[----:B------:R-:W-:Y:S07]  /*6c60*/  LEPC R20, `(.L_x_118) ;  /* 0x000000001014794e */ /* 0x000fee0000000000 */
[----:B-1--4-:R-:W-:Y:S05]  /*6c70*/  CALL.ABS.NOINC R2 ;  /* 0x0000000002007343 */ /* 0x012fea0003c00000 */
.L_x_118:
[----:B------:R-:W-:Y:S05]  /*6c80*/  WARPSYNC.ALL ;  /* 0x0000000000007948 */ /* 0x000fea0003800000 */
[----:B------:R-:W-:Y:S01]  /*6c90*/  R2UR UR4, R25 ;  /* 0x00000000190472ca */ /* 0x000fe200000e0000 */
[--C-:B----4-:R-:W-:Y:S01]  /*6ca0*/  HADD2.F32 R3, -RZ, R28.reuse.H0_H0 ;  /* 0x2000001cff037230 */ /* 0x110fe20000004100 */
[----:B------:R-:W-:Y:S01]  /*6cb0*/  ISETP.NE.AND P0, PT, R57, RZ, PT ;  /* 0x000000ff3900720c */ /* 0x000fe20003f05270 */
[--C-:B------:R-:W-:Y:S01]  /*6cc0*/  HADD2.F32 R20, -RZ, R29.reuse.H0_H0 ;  /* 0x2000001dff147230 */ /* 0x100fe20000004100 */
[----:B------:R-:W-:Y:S01]  /*6cd0*/  BSSY.RECONVERGENT B0, `(.L_x_119) ;  /* 0x000004c000007945 */ /* 0x000fe20003800200 */
[----:B------:R-:W-:Y:S08]  /*6ce0*/  HADD2.F32 R21, -RZ, R29.H1_H1 ;  /* 0x3000001dff157230 */ /* 0x000ff00000004100 */
[----:B------:R-:W3:Y:S02]  /*6cf0*/  LDTM.16dp256bit.x4 R4, tmem[UR4] ;  /* 0x00000004000479ee */ /* 0x000ee40008120000 */
[C---:B---3--:R-:W-:Y:S01]  /*6d00*/  FMUL R0, R24.reuse, R4 ;  /* 0x0000000418007220 */ /* 0x048fe20000400000 */
[----:B------:R-:W-:Y:S02]  /*6d10*/  HADD2.F32 R4, -RZ, R28.H1_H1 ;  /* 0x3000001cff047230 */ /* 0x000fe40000004100 */
[C---:B-1----:R-:W-:Y:S01]  /*6d20*/  FMUL R2, R24.reuse, R5 ;  /* 0x0000000518027220 */ /* 0x042fe20000400000 */
[C---:B------:R-:W-:Y:S01]  /*6d30*/  FMUL R7, R24.reuse, R7 ;  /* 0x0000000718077220 */ /* 0x040fe20000400000 */
[C---:B------:R-:W-:Y:S01]  /*6d40*/  FFMA R0, R27.reuse, R3, R0 ;  /* 0x000000031b007223 */ /* 0x040fe20000000000 */
[C---:B------:R-:W-:Y:S01]  /*6d50*/  FMUL R3, R24.reuse, R6 ;  /* 0x0000000618037220 */ /* 0x040fe20000400000 */
[C---:B------:R-:W-:Y:S01]  /*6d60*/  FFMA R2, R27.reuse, R4, R2 ;  /* 0x000000041b027223 */ /* 0x040fe20000000002 */
[C---:B------:R-:W-:Y:S01]  /*6d70*/  FMUL R4, R24.reuse, R8 ;  /* 0x0000000818047220 */ /* 0x040fe20000400000 */
[C---:B------:R-:W-:Y:S01]  /*6d80*/  FMUL R8, R24.reuse, R12 ;  /* 0x0000000c18087220 */ /* 0x040fe20000400000 */
[C---:B------:R-:W-:Y:S01]  /*6d90*/  FFMA R3, R27.reuse, R20, R3 ;  /* 0x000000141b037223 */ /* 0x040fe20000000003 */
[----:B------:R-:W-:Y:S01]  /*6da0*/  FMUL R12, R24, R16 ;  /* 0x00000010180c7220 */ /* 0x000fe20000400000 */
[--C-:B------:R-:W-:Y:S01]  /*6db0*/  HADD2.F32 R16, -RZ, R30.reuse.H0_H0 ;  /* 0x2000001eff107230 */ /* 0x100fe20000004100 */
[----:B------:R-:W-:Y:S01]  /*6dc0*/  F2FP.F16.F32.PACK_AB R32, R2, R0 ;  /* 0x000000000220723e */ /* 0x000fe200000000ff */
[----:B------:R-:W-:Y:S02]  /*6dd0*/  HADD2.F32 R0, -RZ, R30.H1_H1 ;  /* 0x3000001eff007230 */ /* 0x000fe40000004100 */
[C---:B------:R-:W-:Y:S01]  /*6de0*/  FFMA R7, R27.reuse, R21, R7 ;  /* 0x000000151b077223 */ /* 0x040fe20000000007 */
[C---:B------:R-:W-:Y:S01]  /*6df0*/  FMUL R5, R24.reuse, R9 ;  /* 0x0000000918057220 */ /* 0x040fe20000400000 */
[--C-:B------:R-:W-:Y:S02]  /*6e00*/  HADD2.F32 R2, -RZ, R31.reuse.H0_H0 ;  /* 0x2000001fff027230 */ /* 0x100fe40000004100 */
[C---:B------:R-:W-:Y:S01]  /*6e10*/  FFMA R4, R27.reuse, R16, R4 ;  /* 0x000000101b047223 */ /* 0x040fe20000000004 */
[C---:B------:R-:W-:Y:S01]  /*6e20*/  FMUL R6, R24.reuse, R10 ;  /* 0x0000000a18067220 */ /* 0x040fe20000400000 */
[C---:B------:R-:W-:Y:S01]  /*6e30*/  FFMA R5, R27.reuse, R0, R5 ;  /* 0x000000001b057223 */ /* 0x040fe20000000005 */
[----:B------:R-:W-:Y:S02]  /*6e40*/  HADD2.F32 R16, -RZ, R31.H1_H1 ;  /* 0x3000001fff107230 */ /* 0x000fe40000004100 */
[C---:B------:R-:W-:Y:S01]  /*6e50*/  FMUL R11, R24.reuse, R11 ;  /* 0x0000000b180b7220 */ /* 0x040fe20000400000 */
[----:B------:R-:W-:Y:S01]  /*6e60*/  FFMA R6, R27, R2, R6 ;  /* 0x000000021b067223 */ /* 0x000fe20000000006 */
[--C-:B------:R-:W-:Y:S01]  /*6e70*/  HADD2.F32 R0, -RZ, R36.reuse.H0_H0 ;  /* 0x20000024ff007230 */ /* 0x100fe20000004100 */
[----:B------:R-:W-:Y:S01]  /*6e80*/  F2FP.F16.F32.PACK_AB R33, R7, R3 ;  /* 0x000000030721723e */ /* 0x000fe200000000ff */
[----:B------:R-:W-:Y:S02]  /*6e90*/  HADD2.F32 R2, -RZ, R36.H1_H1 ;  /* 0x30000024ff027230 */ /* 0x000fe40000004100 */
[C---:B------:R-:W-:Y:S01]  /*6ea0*/  FMUL R9, R24.reuse, R13 ;  /* 0x0000000d18097220 */ /* 0x040fe20000400000 */
[--C-:B------:R-:W-:Y:S02]  /*6eb0*/  HADD2.F32 R3, -RZ, R37.reuse.H0_H0 ;  /* 0x20000025ff037230 */ /* 0x100fe40000004100 */
[C---:B------:R-:W-:Y:S01]  /*6ec0*/  FMUL R10, R24.reuse, R14 ;  /* 0x0000000e180a7220 */ /* 0x040fe20000400000 */
[C---:B------:R-:W-:Y:S01]  /*6ed0*/  FFMA R11, R27.reuse, R16, R11 ;  /* 0x000000101b0b7223 */ /* 0x040fe2000000000b */
[C---:B------:R-:W-:Y:S01]  /*6ee0*/  FFMA R8, R27.reuse, R0, R8 ;  /* 0x000000001b087223 */ /* 0x040fe20000000008 */
[C---:B------:R-:W-:Y:S01]  /*6ef0*/  FFMA R9, R27.reuse, R2, R9 ;  /* 0x000000021b097223 */ /* 0x040fe20000000009 */
[----:B------:R-:W-:Y:S02]  /*6f00*/  HADD2.F32 R0, -RZ, R37.H1_H1 ;  /* 0x30000025ff007230 */ /* 0x000fe40000004100 */
[----:B------:R-:W-:Y:S01]  /*6f10*/  FFMA R10, R27, R3, R10 ;  /* 0x000000031b0a7223 */ /* 0x000fe2000000000a */
[C---:B------:R-:W-:Y:S01]  /*6f20*/  FMUL R15, R24.reuse, R15 ;  /* 0x0000000f180f7220 */ /* 0x040fe20000400000 */
[--C-:B------:R-:W-:Y:S01]  /*6f30*/  HADD2.F32 R2, -RZ, R38.reuse.H0_H0 ;  /* 0x20000026ff027230 */ /* 0x100fe20000004100 */
[----:B------:R-:W-:Y:S01]  /*6f40*/  F2FP.F16.F32.PACK_AB R34, R5, R4 ;  /* 0x000000040522723e */ /* 0x000fe200000000ff */
[----:B------:R-:W-:Y:S02]  /*6f50*/  HADD2.F32 R3, -RZ, R38.H1_H1 ;  /* 0x30000026ff037230 */ /* 0x000fe40000004100 */
[C---:B------:R-:W-:Y:S01]  /*6f60*/  FMUL R13, R24.reuse, R17 ;  /* 0x00000011180d7220 */ /* 0x040fe20000400000 */
[--C-:B------:R-:W-:Y:S02]  /*6f70*/  HADD2.F32 R4, -RZ, R39.reuse.H0_H0 ;  /* 0x20000027ff047230 */ /* 0x100fe40000004100 */
[C---:B------:R-:W-:Y:S01]  /*6f80*/  FMUL R14, R24.reuse, R18 ;  /* 0x00000012180e7220 */ /* 0x040fe20000400000 */
[----:B------:R-:W-:Y:S02]  /*6f90*/  HADD2.F32 R5, -RZ, R39.H1_H1 ;  /* 0x30000027ff057230 */ /* 0x000fe40000004100 */
[C---:B------:R-:W-:Y:S01]  /*6fa0*/  FFMA R15, R27.reuse, R0, R15 ;  /* 0x000000001b0f7223 */ /* 0x040fe2000000000f */
[----:B------:R-:W-:Y:S01]  /*6fb0*/  FMUL R19, R24, R19 ;  /* 0x0000001318137220 */ /* 0x000fe20000400000 */
[C---:B------:R-:W-:Y:S01]  /*6fc0*/  FFMA R12, R27.reuse, R2, R12 ;  /* 0x000000021b0c7223 */ /* 0x040fe2000000000c */
[C---:B------:R-:W-:Y:S01]  /*6fd0*/  FFMA R13, R27.reuse, R3, R13 ;  /* 0x000000031b0d7223 */ /* 0x040fe2000000000d */
[C---:B------:R-:W-:Y:S01]  /*6fe0*/  FFMA R14, R27.reuse, R4, R14 ;  /* 0x000000041b0e7223 */ /* 0x040fe2000000000e */
[----:B------:R-:W-:Y:S01]  /*6ff0*/  FFMA R19, R27, R5, R19 ;  /* 0x000000051b137223 */ /* 0x000fe20000000013 */
[----:B------:R-:W-:Y:S02]  /*7000*/  F2FP.F16.F32.PACK_AB R35, R11, R6 ;  /* 0x000000060b23723e */ /* 0x000fe400000000ff */
[----:B------:R-:W-:Y:S02]  /*7010*/  F2FP.F16.F32.PACK_AB R8, R9, R8 ;  /* 0x000000080908723e */ /* 0x000fe400000000ff */
[----:B------:R-:W-:Y:S01]  /*7020*/  F2FP.F16.F32.PACK_AB R9, R15, R10 ;  /* 0x0000000a0f09723e */ /* 0x000fe200000000ff */
[----:B------:R1:W-:Y:S01]  /*7030*/  STSM.16.M88.4 [R60+0x400], R32 ;  /* 0x000400203c007844 */ /* 0x0003e20000000200 */
[----:B------:R-:W-:Y:S02]  /*7040*/  F2FP.F16.F32.PACK_AB R10, R13, R12 ;  /* 0x0000000c0d0a723e */ /* 0x000fe400000000ff */
[----:B------:R-:W-:Y:S05]  /*7050*/  F2FP.F16.F32.PACK_AB R11, R19, R14 ;  /* 0x0000000e130b723e */ /* 0x000fea00000000ff */
[----:B------:R1:W-:Y:S01]  /*7060*/  STSM.16.M88.4 [R59+0x400], R8 ;  /* 0x000400083b007844 */ /* 0x0003e20000000200 */
[----:B------:R-:W-:Y:S01]  /*7070*/  @!PT LDS RZ, [RZ] ;  /* 0x00000000fffff984 */ /* 0x000fe20000000800 */
[----:B------:R-:W-:Y:S01]  /*7080*/  @!PT LDS RZ, [RZ] ;  /* 0x00000000fffff984 */ /* 0x000fe20000000800 */
[----:B------:R-:W-:Y:S01]  /*7090*/  @!PT LDS RZ, [RZ] ;  /* 0x00000000fffff984 */ /* 0x000fe20000000800 */
[----:B------:R-:W-:Y:S01]  /*70a0*/  @!PT LDS RZ, [RZ] ;  /* 0x00000000fffff984 */ /* 0x000fe20000000800 */
[----:B------:R3:W-:Y:S07]  /*70b0*/  MEMBAR.ALL.CTA ;  /* 0x0000000000007992 */ /* 0x0007ee0000008000 */
[----:B---3--:R-:W3:Y:S02]  /*70c0*/  FENCE.VIEW.ASYNC.S ;  /* 0x00000000000073c6 */ /* 0x008ee40000000000 */
[----:B---3--:R-:W-:Y:S06]  /*70d0*/  BAR.SYNC.DEFER_BLOCKING 0x1, 0x80 ;  /* 0x0042000000007b1d */ /* 0x008fec0000010000 */
[----:B------:R-:W-:Y:S05]  /*70e0*/  @P0 BRA `(.L_x_120) ;  /* 0x0000000000280947 */ /* 0x000fea0003800000 */
[----:B------:R-:W3:Y:S01]  /*70f0*/  LDCU.64 UR6, c[0x0][0x348] ;  /* 0x00006900ff0677ac */ /* 0x000ee20008000a00 */
[----:B------:R-:W-:Y:S01]  /*7100*/  UIADD3 UR4, UPT, UPT, UR44, 0x400, URZ ;  /* 0x000004002c047890 */ /* 0x000fe2000fffe0ff */
[----:B------:R-:W-:Y:S05]  /*7110*/  UMOV UR51, UR36 ;  /* 0x0000002400337c82 */ /* 0x000fea0008000000 */
[----:B------:R-:W-:Y:S04]  /*7120*/  MOV R50, UR4 ;  /* 0x0000000400327c02 */ /* 0x000fe80008000f00 */
[----:B------:R-:W-:Y:S01]  /*7130*/  R2UR UR48, R50 ;  /* 0x00000000323072ca */ /* 0x000fe200000e0000 */
[----:B---3--:R-:W-:Y:S04]  /*7140*/  UIADD3 UR4, UP0, UPT, UR6, 0x680, URZ ;  /* 0x0000068006047890 */ /* 0x008fe8000ff1e0ff */
[----:B------:R-:W-:Y:S09]  /*7150*/  UIADD3.X UR5, UPT, UPT, URZ, UR7, URZ, UP0, !UPT ;  /* 0x00000007ff057290 */ /* 0x000ff200087fe4ff */
[----:B------:R3:W-:Y:S01]  /*7160*/  UTMASTG.3D [UR48], [UR4] ;  /* 0x00000030040073b5 */ /* 0x0007e20008010000 */
[----:B------:R0:W-:Y:S01]  /*7170*/  UTMACMDFLUSH ;  /* 0x00000000000079b7 */ /* 0x0001e20000000000 */
[----:B---3--:R-:W-:Y:S04]  /*7180*/  DEPBAR.LE SB0, 0x1 ;  /* 0x000080400000791a */ /* 0x008fe80000000000 */
.L_x_120:
[----:B------:R-:W-:Y:S05]  /*7190*/  BSYNC.RECONVERGENT B0 ;  /* 0x0000000000007941 */ /* 0x000fea0003800200 */
.L_x_119:
[----:B------:R-:W-:Y:S01]  /*71a0*/  BAR.SYNC.DEFER_BLOCKING 0x1, 0x80 ;  /* 0x0042000000007b1d */ /* 0x000fe20000010000 */
[----:B------:R-:W-:Y:S01]  /*71b0*/  ISETP.NE.AND P1, PT, R58, RZ, PT ;  /* 0x000000ff3a00720c */ /* 0x000fe20003f25270 */
[----:B------:R-:W-:Y:S01]  /*71c0*/  UISETP.NE.AND UP0, UPT, UR47, URZ, UPT ;  /* 0x000000ff2f00728c */ /* 0x000fe2000bf05270 */
[----:B------:R-:W-:Y:S11]  /*71d0*/  LEA R4, R61, UR44, 0x3 ;  /* 0x0000002c3d047c11 */ /* 0x000ff6000f8e18ff */
[----:B------:R-:W-:Y:S01]  /*71e0*/  @P1 SHF.L.U32 R3, R55, 0x1f, RZ ;  /* 0x0000001f37031819 */ /* 0x000fe200000006ff */
[----:B------:R-:W-:Y:S06]  /*71f0*/  BRA.U !UP0, `(.L_x_121) ;  /* 0x0000000108247547 */ /* 0x000fec000b800000 */
[----:B------:R-:W3:Y:S01]  /*7200*/  S2R R0, SR_CgaCtaId ;  /* 0x0000000000007919 */ /* 0x000ee20000008800 */
[----:B------:R-:W-:Y:S01]  /*7210*/  IMAD.U32 R2, RZ, RZ, UR46 ;  /* 0x0000002eff027e24 */ /* 0x000fe2000f8e00ff */
[----:B------:R-:W-:Y:S04]  /*7220*/  UIADD3 UR4, UPT, UPT, UR46, 0x1, URZ ;  /* 0x000000012e047890 */ /* 0x000fe8000fffe0ff */
[----:B------:R-:W-:Y:S01]  /*7230*/  @P1 LEA R2, R2, UR44, 0x3 ;  /* 0x0000002c02021c11 */ /* 0x000fe2000f8e18ff */
[----:B------:R-:W-:Y:S04]  /*7240*/  UISETP.NE.AND UP0, UPT, UR4, 0x4, UPT ;  /* 0x000000040400788c */ /* 0x000fe8000bf05270 */
[----:B------:R-:W-:Y:S01]  /*7250*/  @P1 VIADD R2, R2, 0x130 ;  /* 0x0000013002021836 */ /* 0x000fe20000000000 */
[----:B------:R-:W-:Y:S04]  /*7260*/  USEL UR46, UR4, URZ, UP0 ;  /* 0x000000ff042e7287 */ /* 0x000fe80008000000 */
[----:B---3--:R-:W-:Y:S04]  /*7270*/  @P1 PRMT R0, R0, 0x654, R2 ;  /* 0x0000065400001816 */ /* 0x008fe80000000002 */
[----:B------:R3:W-:Y:S04]  /*7280*/  @P1 SYNCS.ARRIVE.TRANS64.RED.A1T0 RZ, [R0+URZ], RZ ;  /* 0x000000ff00ff19a7 */ /* 0x0007e800081004ff */
.L_x_121:
[----:B------:R-:W4:Y:S01]  /*7290*/  @P1 SYNCS.PHASECHK.TRANS64.TRYWAIT P0, [R4+URZ+0x110], R3 ;  /* 0x00011003040015a7 */ /* 0x000f2200080011ff */
[----:B------:R-:W-:Y:S01]  /*72a0*/  BSSY B1, `(.L_x_122) ;  /* 0x0000013000017945 */ /* 0x000fe20003800000 */
[----:B----4-:R-:W-:Y:S03]  /*72b0*/  @P1 SEL R63, RZ, 0x1, !P0 ;  /* 0x00000001ff3f1807 */ /* 0x010fe60004000000 */
[----:B------:R-:W-:Y:S05]  /*72c0*/  @!P1 BRA `(.L_x_123) ;  /* 0x0000000000409947 */ /* 0x000fea0003800000 */
[----:B------:R-:W-:Y:S01]  /*72d0*/  ISETP.NE.AND P1, PT, R64, RZ, PT ;  /* 0x000000ff4000720c */ /* 0x000fe20003f25270 */
[----:B------:R-:W-:Y:S01]  /*72e0*/  BSSY B0, `(.L_x_124) ;  /* 0x0000009000007945 */ /* 0x000fe20003800000 */
[----:B------:R-:W-:Y:S11]  /*72f0*/  ISETP.NE.AND P0, PT, R63, RZ, PT ;  /* 0x000000ff3f00720c */ /* 0x000ff60003f05270 */
[----:B------:R-:W-:Y:S05]  /*7300*/  @P1 IMAD R3, R61, 0x1000, R62 ;  /* 0x000010003d031824 */ /* 0x000fea00078e023e */
[----:B------:R-:W-:Y:S05]  /*7310*/  @P1 IADD3 R2, PT, PT, R3, UR44, RZ ;  /* 0x0000002c03021c10 */ /* 0x000fea000fffe0ff */
[----:B------:R-:W-:Y:S01]  /*7320*/  @P1 IMAD.IADD R2, R56, 0x1, R2 ;  /* 0x0000000138021824 */ /* 0x000fe200078e0202 */
[----:B------:R-:W-:Y:S06]  /*7330*/  @P0 BRA `(.L_x_125) ;  /* 0x00000000000c0947 */ /* 0x000fec0003800000 */
[----:B---3--:R-:W-:Y:S04]  /*7340*/  SHF.L.U32 R0, R55, 0x1f, RZ ;  /* 0x0000001f37007819 */ /* 0x008fe800000006ff */
[----:B------:R-:W3:Y:S02]  /*7350*/  SYNCS.PHASECHK.TRANS64.TRYWAIT P0, [R4+URZ+0x110], R0 ;  /* 0x00011000040075a7 */ /* 0x000ee400080011ff */
[----:B---3--:R-:W-:Y:S05]  /*7360*/  @!P0 BRA `(.L_x_126) ;  /* 0x0000002800e08947 */ /* 0x008fea0003800000 */
.L_x_125:
[----:B------:R-:W-:Y:S05]  /*7370*/  BSYNC B0 ;  /* 0x0000000000007941 */ /* 0x000fea0003800000 */
.L_x_124:
[----:B------:R-:W-:Y:S02]  /*7380*/  ISETP.NE.AND P0, PT, R64, RZ, PT ;  /* 0x000000ff4000720c */ /* 0x000fe40003f05270 */
[----:B------:R-:W-:Y:S11]  /*7390*/  IADD3 R61, PT, PT, R61, 0x1, RZ ;  /* 0x000000013d3d7810 */ /* 0x000ff60007ffe0ff */
[----:B------:R-:W-:Y:S05]  /*73a0*/  @P0 WARPSYNC.ALL ;  /* 0x0000000000000948 */ /* 0x000fea0003800000 */
[----:B------:R4:W1:Y:S04]  /*73b0*/  @P0 LDSM.16.M88.4 R28, [R3+UR44+0x400] ;  /* 0x0004002c031c083b */ /* 0x0008680008000200 */
[----:B------:R4:W1:Y:S02]  /*73c0*/  @P0 LDSM.16.M88.4 R36, [R2+0x400] ;  /* 0x000400000224083b */ /* 0x0008640000000200 */
.L_x_123:
[----:B------:R-:W-:Y:S05]  /*73d0*/  BSYNC B1 ;  /* 0x0000000000017941 */ /* 0x000fea0003800000 */
.L_x_122:
[----:B---3--:R-:W-:Y:S05]  /*73e0*/  VIADD R0, R25, 0x20 ;  /* 0x0000002019007836 */ /* 0x008fea0000000000 */
[----:B------:R-:W-:Y:S04]  /*73f0*/  SHF.R.U32.HI R0, RZ, 0x15, R0 ;  /* 0x00000015ff007819 */ /* 0x000fe80000011600 */
[----:B------:R-:W-:Y:S11]  /*7400*/  LOP3.LUT P0, RZ, R0, 0x3, R46, 0x48, !PT ;  /* 0x0000000300ff7812 */ /* 0x000ff6000780482e */
[----:B------:R-:W-:Y:S02]  /*7410*/  @!UPT UIADD3 URZ, UPT, UPT, URZ, URZ, URZ ;  /* 0x000000fffffff290 */ /* 0x000fe4000fffe0ff */
[----:B------:R-:W-:Y:S05]  /*7420*/  @!P0 BRA `(.L_x_127) ;  /* 0x0000000000408947 */ /* 0x000fea0003800000 */
[----:B------:R-:W3:Y:S01]  /*7430*/  LDCU.64 UR8, c[0x4][0x70] ;  /* 0x01000e00ff0877ac */ /* 0x000ee20008000a00 */
[----:B----4-:R-:W-:Y:S01]  /*7440*/  MOV R3, 0x0 ;  /* 0x0000000000037802 */ /* 0x010fe20000000f00 */
[----:B------:R-:W-:Y:S02]  /*7450*/  HFMA2 R12, -RZ, RZ, 0, 5.9604644775390625e-08 ;  /* 0x00000001ff0c7431 */ /* 0x000fe400000001ff */
[----:B-1----:R-:W-:Y:S02]  /*7460*/  IMAD.MOV.U32 R8, RZ, RZ, 0x192 ;  /* 0x00000192ff087424 */ /* 0x002fe400078e00ff */
[----:B------:R-:W-:Y:S01]  /*7470*/  IMAD.MOV.U32 R13, RZ, RZ, RZ ;  /* 0x000000ffff0d7224 */ /* 0x000fe200078e00ff */
[----:B------:R-:W1:Y:S01]  /*7480*/  LDCU.64 UR6, c[0x4][0x78] ;  /* 0x01000f00ff0677ac */ /* 0x000e620008000a00 */
[----:B------:R-:W4:Y:S01]  /*7490*/  LDC.64 R2, c[0x4][R3] ;  /* 0x0100000003027b82 */ /* 0x000f220000000a00 */
[----:B------:R-:W5:Y:S01]  /*74a0*/  LDCU.64 UR4, c[0x4][0x10] ;  /* 0x01000200ff0477ac */ /* 0x000f620008000a00 */
[----:B---3--:R-:W-:Y:S01]  /*74b0*/  MOV R5, UR9 ;  /* 0x0000000900057c02 */ /* 0x008fe20008000f00 */
[----:B------:R-:W-:Y:S01]  /*74c0*/  IMAD.U32 R4, RZ, RZ, UR8 ;  /* 0x00000008ff047e24 */ /* 0x000fe2000f8e00ff */
[----:B-1----:R-:W-:Y:S01]  /*74d0*/  MOV R7, UR7 ;  /* 0x0000000700077c02 */ /* 0x002fe20008000f00 */
[----:B------:R-:W-:Y:S01]  /*74e0*/  IMAD.U32 R6, RZ, RZ, UR6 ;  /* 0x00000006ff067e24 */ /* 0x000fe2000f8e00ff */
[----:B-----5:R-:W-:Y:S01]  /*74f0*/  MOV R11, UR5 ;  /* 0x00000005000b7c02 */ /* 0x020fe20008000f00 */
[----:B------:R-:W-:Y:S02]  /*7500*/  IMAD.U32 R10, RZ, RZ, UR4 ;  /* 0x00000004ff0a7e24 */ /* 0x000fe4000f8e00ff */
[----:B------:R-:W-:Y:S07]  /*7510*/  LEPC R20, `(.L_x_127) ;  /* 0x000000001014794e */ /* 0x000fee0000000000 */
[----:B--2-4-:R-:W-:Y:S05]  /*7520*/  CALL.ABS.NOINC R2 ;  /* 0x0000000002007343 */ /* 0x014fea0003c00000 */
.L_x_127:
[----:B------:R-:W-:Y:S01]  /*7530*/  ISETP.NE.AND P6, PT, R58, RZ, PT ;  /* 0x000000ff3a00720c */ /* 0x000fe20003fc5270 */
[----:B------:R-:W-:Y:S05]  /*7540*/  WARPSYNC.ALL ;  /* 0x0000000000007948 */ /* 0x000fea0003800000 */
[----:B------:R-:W-:Y:S01]  /*7550*/  R2UR UR4, R25 ;  /* 0x00000000190472ca */ /* 0x000fe200000e0000 */
[--C-:B-1--4-:R-:W-:Y:S01]  /*7560*/  HADD2.F32 R3, -RZ, R28.reuse.H0_H0 ;  /* 0x2000001cff037230 */ /* 0x112fe20000004100 */
[----:B------:R-:W1:Y:S01]  /*7570*/  S2R R65, SR_CgaCtaId ;  /* 0x0000000000417919 */ /* 0x000e620000008800 */
[--C-:B------:R-:W-:Y:S01]  /*7580*/  HADD2.F32 R20, -RZ, R29.reuse.H0_H0 ;  /* 0x2000001dff147230 */ /* 0x100fe20000004100 */
[----:B------:R-:W-:Y:S01]  /*7590*/  ISETP.NE.AND P0, PT, R57, RZ, PT ;  /* 0x000000ff3900720c */ /* 0x000fe20003f05270 */
[----:B------:R-:W-:Y:S01]  /*75a0*/  HADD2.F32 R21, -RZ, R29.H1_H1 ;  /* 0x3000001dff157230 */ /* 0x000fe20000004100 */
[----:B------:R-:W-:Y:S07]  /*75b0*/  BSSY.RECONVERGENT B0, `(.L_x_128) ;  /* 0x0000051000007945 */ /* 0x000fee0003800200 */
[----:B------:R-:W3:Y:S02]  /*75c0*/  LDTM.16dp256bit.x4 R4, tmem[UR4+0x20] ;  /* 0x00002004000479ee */ /* 0x000ee40008120000 */
[C---:B---3--:R-:W-:Y:S01]  /*75d0*/  FMUL R0, R24.reuse, R4 ;  /* 0x0000000418007220 */ /* 0x048fe20000400000 */
[----:B------:R-:W-:Y:S02]  /*75e0*/  HADD2.F32 R4, -RZ, R28.H1_H1 ;  /* 0x3000001cff047230 */ /* 0x000fe40000004100 */
[C---:B------:R-:W-:Y:S01]  /*75f0*/  FMUL R2, R24.reuse, R5 ;  /* 0x0000000518027220 */ /* 0x040fe20000400000 */
[C---:B------:R-:W-:Y:S01]  /*7600*/  FMUL R7, R24.reuse, R7 ;  /* 0x0000000718077220 */ /* 0x040fe20000400000 */
[C---:B------:R-:W-:Y:S01]  /*7610*/  FFMA R0, R27.reuse, R3, R0 ;  /* 0x000000031b007223 */ /* 0x040fe20000000000 */
[C---:B------:R-:W-:Y:S01]  /*7620*/  FMUL R3, R24.reuse, R6 ;  /* 0x0000000618037220 */ /* 0x040fe20000400000 */
[C---:B------:R-:W-:Y:S01]  /*7630*/  FFMA R2, R27.reuse, R4, R2 ;  /* 0x000000041b027223 */ /* 0x040fe20000000002 */
[C---:B------:R-:W-:Y:S01]  /*7640*/  FMUL R4, R24.reuse, R8 ;  /* 0x0000000818047220 */ /* 0x040fe20000400000 */
[----:B------:R-:W-:Y:S01]  /*7650*/  FMUL R8, R24, R12 ;  /* 0x0000000c18087220 */ /* 0x000fe20000400000 */
[C---:B------:R-:W-:Y:S01]  /*7660*/  FFMA R3, R27.reuse, R20, R3 ;  /* 0x000000141b037223 */ /* 0x040fe20000000003 */
[----:B------:R-:W-:Y:S01]  /*7670*/  FFMA R7, R27, R21, R7 ;  /* 0x000000151b077223 */ /* 0x000fe20000000007 */
[----:B------:R-:W-:Y:S01]  /*7680*/  F2FP.F16.F32.PACK_AB R32, R2, R0 ;  /* 0x000000000220723e */ /* 0x000fe200000000ff */
[C---:B------:R-:W-:Y:S01]  /*7690*/  FMUL R12, R24.reuse, R16 ;  /* 0x00000010180c7220 */ /* 0x040fe20000400000 */
[--C-:B------:R-:W-:Y:S02]  /*76a0*/  HADD2.F32 R16, -RZ, R30.reuse.H0_H0 ;  /* 0x2000001eff107230 */ /* 0x100fe40000004100 */
[C---:B------:R-:W-:Y:S01]  /*76b0*/  FMUL R5, R24.reuse, R9 ;  /* 0x0000000918057220 */ /* 0x040fe20000400000 */
[----:B------:R-:W-:Y:S01]  /*76c0*/  F2FP.F16.F32.PACK_AB R33, R7, R3 ;  /* 0x000000030721723e */ /* 0x000fe200000000ff */
[----:B------:R-:W-:Y:S02]  /*76d0*/  HADD2.F32 R0, -RZ, R30.H1_H1 ;  /* 0x3000001eff007230 */ /* 0x000fe40000004100 */
[C---:B------:R-:W-:Y:S01]  /*76e0*/  FMUL R6, R24.reuse, R10 ;  /* 0x0000000a18067220 */ /* 0x040fe20000400000 */
[--C-:B------:R-:W-:Y:S02]  /*76f0*/  HADD2.F32 R2, -RZ, R31.reuse.H0_H0 ;  /* 0x2000001fff027230 */ /* 0x100fe40000004100 */
[C---:B------:R-:W-:Y:S01]  /*7700*/  FMUL R11, R24.reuse, R11 ;  /* 0x0000000b180b7220 */ /* 0x040fe20000400000 */
[----:B------:R-:W-:Y:S02]  /*7710*/  HADD2.F32 R3, -RZ, R31.H1_H1 ;  /* 0x3000001fff037230 */ /* 0x000fe40000004100 */
[C---:B------:R-:W-:Y:S01]  /*7720*/  FFMA R4, R27.reuse, R16, R4 ;  /* 0x000000101b047223 */ /* 0x040fe20000000004 */
[C---:B------:R-:W-:Y:S01]  /*7730*/  FFMA R5, R27.reuse, R0, R5 ;  /* 0x000000001b057223 */ /* 0x040fe20000000005 */
[C---:B------:R-:W-:Y:S01]  /*7740*/  FFMA R6, R27.reuse, R2, R6 ;  /* 0x000000021b067223 */ /* 0x040fe20000000006 */
[--C-:B------:R-:W-:Y:S02]  /*7750*/  HADD2.F32 R0, -RZ, R36.reuse.H0_H0 ;  /* 0x20000024ff007230 */ /* 0x100fe40000004100 */
[----:B------:R-:W-:Y:S01]  /*7760*/  FFMA R11, R27, R3, R11 ;  /* 0x000000031b0b7223 */ /* 0x000fe2000000000b */
[----:B------:R-:W-:Y:S01]  /*7770*/  HADD2.F32 R2, -RZ, R36.H1_H1 ;  /* 0x30000024ff027230 */ /* 0x000fe20000004100 */
[----:B------:R-:W-:Y:S01]  /*7780*/  F2FP.F16.F32.PACK_AB R34, R5, R4 ;  /* 0x000000040522723e */ /* 0x000fe200000000ff */
[C---:B------:R-:W-:Y:S01]  /*7790*/  FMUL R9, R24.reuse, R13 ;  /* 0x0000000d18097220 */ /* 0x040fe20000400000 */
[--C-:B------:R-:W-:Y:S01]  /*77a0*/  HADD2.F32 R3, -RZ, R37.reuse.H0_H0 ;  /* 0x20000025ff037230 */ /* 0x100fe20000004100 */
[----:B------:R-:W-:Y:S01]  /*77b0*/  F2FP.F16.F32.PACK_AB R35, R11, R6 ;  /* 0x000000060b23723e */ /* 0x000fe200000000ff */
[C---:B------:R-:W-:Y:S01]  /*77c0*/  FMUL R10, R24.reuse, R14 ;  /* 0x0000000e180a7220 */ /* 0x040fe20000400000 */
[C---:B------:R-:W-:Y:S01]  /*77d0*/  FFMA R8, R27.reuse, R0, R8 ;  /* 0x000000001b087223 */ /* 0x040fe20000000008 */
[C---:B------:R-:W-:Y:S01]  /*77e0*/  FFMA R9, R27.reuse, R2, R9 ;  /* 0x000000021b097223 */ /* 0x040fe20000000009 */
[----:B------:R-:W-:Y:S01]  /*77f0*/  HADD2.F32 R0, -RZ, R37.H1_H1 ;  /* 0x30000025ff007230 */ /* 0x000fe20000004100 */
[----:B------:R3:W-:Y:S01]  /*7800*/  STSM.16.M88.4 [R60+0x1400], R32 ;  /* 0x001400203c007844 */ /* 0x0007e20000000200 */
[----:B------:R-:W-:Y:S01]  /*7810*/  FFMA R10, R27, R3, R10 ;  /* 0x000000031b0a7223 */ /* 0x000fe2000000000a */
[C---:B------:R-:W-:Y:S01]  /*7820*/  FMUL R15, R24.reuse, R15 ;  /* 0x0000000f180f7220 */ /* 0x040fe20000400000 */
[----:B------:R-:W-:Y:S01]  /*7830*/  F2FP.F16.F32.PACK_AB R8, R9, R8 ;  /* 0x000000080908723e */ /* 0x000fe200000000ff */
[--C-:B------:R-:W-:Y:S02]  /*7840*/  HADD2.F32 R2, -RZ, R38.reuse.H0_H0 ;  /* 0x20000026ff027230 */ /* 0x100fe40000004100 */
[C---:B------:R-:W-:Y:S01]  /*7850*/  FMUL R13, R24.reuse, R17 ;  /* 0x00000011180d7220 */ /* 0x040fe20000400000 */
[----:B------:R-:W-:Y:S02]  /*7860*/  HADD2.F32 R3, -RZ, R38.H1_H1 ;  /* 0x30000026ff037230 */ /* 0x000fe40000004100 */
[C---:B------:R-:W-:Y:S01]  /*7870*/  FMUL R14, R24.reuse, R18 ;  /* 0x00000012180e7220 */ /* 0x040fe20000400000 */
[--C-:B------:R-:W-:Y:S02]  /*7880*/  HADD2.F32 R4, -RZ, R39.reuse.H0_H0 ;  /* 0x20000027ff047230 */ /* 0x100fe40000004100 */
[C---:B------:R-:W-:Y:S01]  /*7890*/  FFMA R15, R27.reuse, R0, R15 ;  /* 0x000000001b0f7223 */ /* 0x040fe2000000000f */
[----:B------:R-:W-:Y:S01]  /*78a0*/  MOV R0, UR46 ;  /* 0x0000002e00007c02 */ /* 0x000fe20008000f00 */
[----:B------:R-:W-:Y:S02]  /*78b0*/  HADD2.F32 R5, -RZ, R39.H1_H1 ;  /* 0x30000027ff057230 */ /* 0x000fe40000004100 */
[----:B------:R-:W-:Y:S01]  /*78c0*/  FMUL R19, R24, R19 ;  /* 0x0000001318137220 */ /* 0x000fe20000400000 */
[C---:B------:R-:W-:Y:S01]  /*78d0*/  FFMA R12, R27.reuse, R2, R12 ;  /* 0x000000021b0c7223 */ /* 0x040fe2000000000c */
[C---:B------:R-:W-:Y:S01]  /*78e0*/  FFMA R13, R27.reuse, R3, R13 ;  /* 0x000000031b0d7223 */ /* 0x040fe2000000000d */
[C---:B------:R-:W-:Y:S01]  /*78f0*/  FFMA R14, R27.reuse, R4, R14 ;  /* 0x000000041b0e7223 */ /* 0x040fe2000000000e */
[----:B------:R-:W-:Y:S01]  /*7900*/  FFMA R19, R27, R5, R19 ;  /* 0x000000051b137223 */ /* 0x000fe20000000013 */
[----:B------:R-:W-:Y:S02]  /*7910*/  F2FP.F16.F32.PACK_AB R9, R15, R10 ;  /* 0x0000000a0f09723e */ /* 0x000fe400000000ff */
[----:B------:R-:W-:Y:S02]  /*7920*/  F2FP.F16.F32.PACK_AB R10, R13, R12 ;  /* 0x0000000c0d0a723e */ /* 0x000fe400000000ff */
[----:B------:R-:W-:Y:S02]  /*7930*/  F2FP.F16.F32.PACK_AB R11, R19, R14 ;  /* 0x0000000e130b723e */ /* 0x000fe400000000ff */
[----:B------:R-:W-:Y:S02]  /*7940*/  @P6 LEA R0, R0, UR44, 0x3 ;  /* 0x0000002c00006c11 */ /* 0x000fe4000f8e18ff */
[----:B------:R-:W-:Y:S01]  /*7950*/  LEA R2, R61, UR44, 0x3 ;  /* 0x0000002c3d027c11 */ /* 0x000fe2000f8e18ff */
[----:B------:R3:W-:Y:S01]  /*7960*/  STSM.16.M88.4 [R59+0x1400], R8 ;  /* 0x001400083b007844 */ /* 0x0007e20000000200 */
[----:B------:R-:W-:Y:S02]  /*7970*/  @P6 IADD3 R0, PT, PT, R0, 0x130, RZ ;  /* 0x0000013000006810 */ /* 0x000fe40007ffe0ff */
[----:B------:R-:W-:Y:S01]  /*7980*/  @P6 SHF.L.U32 R3, R55, 0x1f, RZ ;  /* 0x0000001f37036819 */ /* 0x000fe200000006ff */
[----:B------:R-:W-:Y:S01]  /*7990*/  @!PT LDS RZ, [RZ] ;  /* 0x00000000fffff984 */ /* 0x000fe20000000800 */
[----:B------:R-:W-:Y:S01]  /*79a0*/  @!PT LDS RZ, [RZ] ;  /* 0x00000000fffff984 */ /* 0x000fe20000000800 */
[----:B------:R-:W-:Y:S01]  /*79b0*/  @!PT LDS RZ, [RZ] ;  /* 0x00000000fffff984 */ /* 0x000fe20000000800 */
[----:B------:R-:W-:Y:S01]  /*79c0*/  @!PT LDS RZ, [RZ] ;  /* 0x00000000fffff984 */ /* 0x000fe20000000800 */
[----:B------:R4:W-:Y:S06]  /*79d0*/  MEMBAR.ALL.CTA ;  /* 0x0000000000007992 */ /* 0x0009ec0000008000 */
[----:B----4-:R-:W4:Y:S01]  /*79e0*/  FENCE.VIEW.ASYNC.S ;  /* 0x00000000000073c6 */ /* 0x010f220000000000 */
[----:B-1----:R-:W-:Y:S01]  /*79f0*/  @P6 PRMT R0, R65, 0x654, R0 ;  /* 0x0000065441006816 */ /* 0x002fe20000000000 */
[----:B----4-:R-:W-:Y:S06]  /*7a00*/  BAR.SYNC.DEFER_BLOCKING 0x1, 0x80 ;  /* 0x0042000000007b1d */ /* 0x010fec0000010000 */
[----:B------:R-:W-:Y:S05]  /*7a10*/  @P0 BRA `(.L_x_129) ;  /* 0x0000000000280947 */ /* 0x000fea0003800000 */
[----:B------:R-:W1:Y:S01]  /*7a20*/  LDCU.64 UR6, c[0x0][0x348] ;  /* 0x00006900ff0677ac */ /* 0x000e620008000a00 */
[----:B------:R-:W-:Y:S02]  /*7a30*/  UIADD3 UR9, UPT, UPT, UR49, 0x20, URZ ;  /* 0x0000002031097890 */ /* 0x000fe4000fffe0ff */
[----:B------:R-:W-:Y:S01]  /*7a40*/  UIADD3 UR8, UPT, UPT, UR44, 0x1400, URZ ;  /* 0x000014002c087890 */ /* 0x000fe2000fffe0ff */
[----:B------:R-:W-:Y:S01]  /*7a50*/  UMOV UR10, UR50 ;  /* 0x00000032000a7c82 */ /* 0x000fe20008000000 */
[----:B------:R-:W-:Y:S01]  /*7a60*/  UMOV UR11, UR36 ;  /* 0x00000024000b7c82 */ /* 0x000fe20008000000 */
[----:B-1----:R-:W-:Y:S04]  /*7a70*/  UIADD3 UR4, UP0, UPT, UR6, 0x680, URZ ;  /* 0x0000068006047890 */ /* 0x002fe8000ff1e0ff */
[----:B------:R-:W-:Y:S09]  /*7a80*/  UIADD3.X UR5, UPT, UPT, URZ, UR7, URZ, UP0, !UPT ;  /* 0x00000007ff057290 */ /* 0x000ff200087fe4ff */
[----:B------:R1:W-:Y:S01]  /*7a90*/  UTMASTG.3D [UR8], [UR4] ;  /* 0x00000008040073b5 */ /* 0x0003e20008010000 */
[----:B------:R0:W-:Y:S01]  /*7aa0*/  UTMACMDFLUSH ;  /* 0x00000000000079b7 */ /* 0x0001e20000000000 */
[----:B-1----:R-:W-:Y:S04]  /*7ab0*/  DEPBAR.LE SB0, 0x1 ;  /* 0x000080400000791a */ /* 0x002fe80000000000 */
.L_x_129:
[----:B------:R-:W-:Y:S05]  /*7ac0*/  BSYNC.RECONVERGENT B0 ;  /* 0x0000000000007941 */ /* 0x000fea0003800200 */
.L_x_128:
[----:B------:R-:W-:Y:S01]  /*7ad0*/  BAR.SYNC.DEFER_BLOCKING 0x1, 0x80 ;  /* 0x0042000000007b1d */ /* 0x000fe20000010000 */
[----:B------:R-:W-:Y:S04]  /*7ae0*/  UIADD3 UR4, UPT, UPT, UR46, 0x1, URZ ;  /* 0x000000012e047890 */ /* 0x000fe8000fffe0ff */
[----:B------:R-:W-:Y:S04]  /*7af0*/  UISETP.NE.AND UP0, UPT, UR4, 0x4, UPT ;  /* 0x000000040400788c */ /* 0x000fe8000bf05270 */
[----:B------:R-:W-:Y:S01]  /*7b00*/  USEL UR45, UR4, URZ, UP0 ;  /* 0x000000ff042d7287 */ /* 0x000fe20008000000 */
[----:B------:R1:W-:Y:S01]  /*7b10*/  @P6 SYNCS.ARRIVE.TRANS64.RED.A1T0 RZ, [R0+URZ], RZ ;  /* 0x000000ff00ff69a7 */ /* 0x0003e200081004ff */
[----:B------:R-:W-:Y:S01]  /*7b20*/  BSSY B1, `(.L_x_130) ;  /* 0x0000014000017945 */ /* 0x000fe20003800000 */
[----:B------:R-:W4:Y:S02]  /*7b30*/  @P6 SYNCS.PHASECHK.TRANS64.TRYWAIT P0, [R2+URZ+0x110], R3 ;  /* 0x00011003020065a7 */ /* 0x000f2400080011ff */
[----:B----4-:R-:W-:Y:S01]  /*7b40*/  @P6 SEL R63, RZ, 0x1, !P0 ;  /* 0x00000001ff3f6807 */ /* 0x010fe20004000000 */
[----:B-1----:R-:W-:Y:S06]  /*7b50*/  @!P6 BRA `(.L_x_131) ;  /* 0x000000000040e947 */ /* 0x002fec0003800000 */
[----:B------:R-:W-:Y:S01]  /*7b60*/  ISETP.NE.AND P1, PT, R64, RZ, PT ;  /* 0x000000ff4000720c */ /* 0x000fe20003f25270 */
[----:B------:R-:W-:Y:S01]  /*7b70*/  BSSY B0, `(.L_x_132) ;  /* 0x0000009000007945 */ /* 0x000fe20003800000 */
[----:B------:R-:W-:Y:S11]  /*7b80*/  ISETP.NE.AND P0, PT, R63, RZ, PT ;  /* 0x000000ff3f00720c */ /* 0x000ff60003f05270 */
[----:B------:R-:W-:Y:S05]  /*7b90*/  @P1 IMAD R3, R61, 0x1000, R62 ;  /* 0x000010003d031824 */ /* 0x000fea00078e023e */
[----:B------:R-:W-:Y:S05]  /*7ba0*/  @P1 IADD3 R0, PT, PT, R3, UR44, RZ ;  /* 0x0000002c03001c10 */ /* 0x000fea000fffe0ff */
[----:B------:R-:W-:Y:S01]  /*7bb0*/  @P1 IMAD.IADD R0, R56, 0x1, R0 ;  /* 0x0000000138001824 */ /* 0x000fe200078e0200 */
[----:B------:R-:W-:Y:S06]  /*7bc0*/  @P0 BRA `(.L_x_133) ;  /* 0x00000000000c0947 */ /* 0x000fec0003800000 */
[----:B------:R-:W-:Y:S04]  /*7bd0*/  SHF.L.U32 R4, R55, 0x1f, RZ ;  /* 0x0000001f37047819 */ /* 0x000fe800000006ff */
[----:B------:R-:W1:Y:S02]  /*7be0*/  SYNCS.PHASECHK.TRANS64.TRYWAIT P0, [R2+URZ+0x110], R4 ;  /* 0x00011004020075a7 */ /* 0x000e6400080011ff */
[----:B-1----:R-:W-:Y:S05]  /*7bf0*/  @!P0 BRA `(.L_x_134) ;  /* 0x0000002000d08947 */ /* 0x002fea0003800000 */
.L_x_133:
[----:B------:R-:W-:Y:S05]  /*7c00*/  BSYNC B0 ;  /* 0x0000000000007941 */ /* 0x000fea0003800000 */
.L_x_132:
[----:B------:R-:W-:Y:S02]  /*7c10*/  ISETP.NE.AND P0, PT, R64, RZ, PT ;  /* 0x000000ff4000720c */ /* 0x000fe40003f05270 */
[----:B------:R-:W-:Y:S11]  /*7c20*/  IADD3 R61, PT, PT, R61, 0x1, RZ ;  /* 0x000000013d3d7810 */ /* 0x000ff60007ffe0ff */
[----:B------:R-:W-:Y:S05]  /*7c30*/  @P0 WARPSYNC.ALL ;  /* 0x0000000000000948 */ /* 0x000fea0003800000 */
[----:B------:R4:W1:Y:S04]  /*7c40*/  @P0 LDSM.16.M88.4 R28, [R3+UR44+0x400] ;  /* 0x0004002c031c083b */ /* 0x0008680008000200 */
[----:B------:R4:W1:Y:S02]  /*7c50*/  @P0 LDSM.16.M88.4 R36, [R0+0x400] ;  /* 0x000400000024083b */ /* 0x0008640000000200 */
.L_x_131:
[----:B------:R-:W-:Y:S05]  /*7c60*/  BSYNC B1 ;  /* 0x0000000000017941 */ /* 0x000fea0003800000 */
.L_x_130:
[----:B----4-:R-:W-:Y:S05]  /*7c70*/  VIADD R0, R25, 0x40 ;  /* 0x0000004019007836 */ /* 0x010fea0000000000 */
[----:B------:R-:W-:Y:S04]  /*7c80*/  SHF.R.U32.HI R0, RZ, 0x15, R0 ;  /* 0x00000015ff007819 */ /* 0x000fe80000011600 */
[----:B------:R-:W-:Y:S11]  /*7c90*/  LOP3.LUT P0, RZ, R0, 0x3, R46, 0x48, !PT ;  /* 0x0000000300ff7812 */ /* 0x000ff6000780482e */
[----:B------:R-:W-:Y:S02]  /*7ca0*/  @!UPT UIADD3 URZ, UPT, UPT, URZ, URZ, URZ ;  /* 0x000000fffffff290 */ /* 0x000fe4000fffe0ff */
[----:B------:R-:W-:Y:S05]  /*7cb0*/  @!P0 BRA `(.L_x_135) ;  /* 0x0000000000408947 */ /* 0x000fea0003800000 */
[----:B------:R-:W4:Y:S01]  /*7cc0*/  LDCU.64 UR8, c[0x4][0x70] ;  /* 0x01000e00ff0877ac */ /* 0x000f220008000a00 */
[----:B------:R-:W-:Y:S01]  /*7cd0*/  MOV R3, 0x0 ;  /* 0x0000000000037802 */ /* 0x000fe20000000f00 */
[----:B------:R-:W-:Y:S02]  /*7ce0*/  HFMA2 R12, -RZ, RZ, 0, 5.9604644775390625e-08 ;  /* 0x00000001ff0c7431 */ /* 0x000fe400000001ff */
[----:B---3--:R-:W-:Y:S02]  /*7cf0*/  IMAD.MOV.U32 R8, RZ, RZ, 0x192 ;  /* 0x00000192ff087424 */ /* 0x008fe400078e00ff */
[----:B------:R-:W-:Y:S01]  /*7d00*/  IMAD.MOV.U32 R13, RZ, RZ, RZ ;  /* 0x000000ffff0d7224 */ /* 0x000fe200078e00ff */
[----:B------:R-:W3:Y:S01]  /*7d10*/  LDCU.64 UR6, c[0x4][0x78] ;  /* 0x01000f00ff0677ac */ /* 0x000ee20008000a00 */
[----:B-1----:R-:W1:Y:S01]  /*7d20*/  LDC.64 R2, c[0x4][R3] ;  /* 0x0100000003027b82 */ /* 0x002e620000000a00 */
[----:B------:R-:W5:Y:S01]  /*7d30*/  LDCU.64 UR4, c[0x4][0x10] ;  /* 0x01000200ff0477ac */ /* 0x000f620008000a00 */
[----:B----4-:R-:W-:Y:S01]  /*7d40*/  MOV R5, UR9 ;  /* 0x0000000900057c02 */ /* 0x010fe20008000f00 */
[----:B------:R-:W-:Y:S01]  /*7d50*/  IMAD.U32 R4, RZ, RZ, UR8 ;  /* 0x00000008ff047e24 */ /* 0x000fe2000f8e00ff */
[----:B---3--:R-:W-:Y:S01]  /*7d60*/  MOV R7, UR7 ;  /* 0x0000000700077c02 */ /* 0x008fe20008000f00 */
[----:B------:R-:W-:Y:S01]  /*7d70*/  IMAD.U32 R6, RZ, RZ, UR6 ;  /* 0x00000006ff067e24 */ /* 0x000fe2000f8e00ff */
[----:B-----5:R-:W-:Y:S01]  /*7d80*/  MOV R11, UR5 ;  /* 0x00000005000b7c02 */ /* 0x020fe20008000f00 */
[----:B------:R-:W-:Y:S02]  /*7d90*/  IMAD.U32 R10, RZ, RZ, UR4 ;  /* 0x00000004ff0a7e24 */ /* 0x000fe4000f8e00ff */
[----:B------:R-:W-:Y:S07]  /*7da0*/  LEPC R20, `(.L_x_135) ;  /* 0x000000001014794e */ /* 0x000fee0000000000 */
[----:B-12---:R-:W-:Y:S05]  /*7db0*/  CALL.ABS.NOINC R2 ;  /* 0x0000000002007343 */ /* 0x006fea0003c00000 */
.L_x_135:
[----:B------:R-:W-:Y:S01]  /*7dc0*/  ISETP.NE.AND P6, PT, R58, RZ, PT ;  /* 0x000000ff3a00720c */ /* 0x000fe20003fc5270 */
[----:B------:R-:W-:Y:S05]  /*7dd0*/  WARPSYNC.ALL ;  /* 0x0000000000007948 */ /* 0x000fea0003800000 */
[----:B------:R-:W-:Y:S01]  /*7de0*/  R2UR UR4, R25 ;  /* 0x00000000190472ca */ /* 0x000fe200000e0000 */
[--C-:B-1----:R-:W-:Y:S01]  /*7df0*/  HADD2.F32 R3, -RZ, R28.reuse.H0_H0 ;  /* 0x2000001cff037230 */ /* 0x102fe20000004100 */
[----:B------:R-:W-:Y:S01]  /*7e00*/  ISETP.NE.AND P0, PT, R57, RZ, PT ;  /* 0x000000ff3900720c */ /* 0x000fe20003f05270 */
[--C-:B------:R-:W-:Y:S01]  /*7e10*/  HADD2.F32 R20, -RZ, R29.reuse.H0_H0 ;  /* 0x2000001dff147230 */ /* 0x100fe20000004100 */
[----:B------:R-:W-:Y:S01]  /*7e20*/  BSSY.RECONVERGENT B0, `(.L_x_136) ;  /* 0x0000052000007945 */ /* 0x000fe20003800200 */
[----:B------:R-:W-:Y:S08]  /*7e30*/  HADD2.F32 R21, -RZ, R29.H1_H1 ;  /* 0x3000001dff157230 */ /* 0x000ff00000004100 */
[----:B---3--:R-:W1:Y:S02]  /*7e40*/  LDTM.16dp256bit.x4 R4, tmem[UR4+0x40] ;  /* 0x00004004000479ee */ /* 0x008e640008120000 */
[C---:B-1----:R-:W-:Y:S01]  /*7e50*/  FMUL R0, R24.reuse, R4 ;  /* 0x0000000418007220 */ /* 0x042fe20000400000 */
[----:B------:R-:W-:Y:S02]  /*7e60*/  HADD2.F32 R4, -RZ, R28.H1_H1 ;  /* 0x3000001cff047230 */ /* 0x000fe40000004100 */
[C---:B------:R-:W-:Y:S01]  /*7e70*/  FMUL R2, R24.reuse, R5 ;  /* 0x0000000518027220 */ /* 0x040fe20000400000 */
[C---:B------:R-:W-:Y:S01]  /*7e80*/  FMUL R7, R24.reuse, R7 ;  /* 0x0000000718077220 */ /* 0x040fe20000400000 */
[C---:B------:R-:W-:Y:S01]  /*7e90*/  FFMA R0, R27.reuse, R3, R0 ;  /* 0x000000031b007223 */ /* 0x040fe20000000000 */
[C---:B------:R-:W-:Y:S01]  /*7ea0*/  FMUL R3, R24.reuse, R6 ;  /* 0x0000000618037220 */ /* 0x040fe20000400000 */
[C---:B------:R-:W-:Y:S01]  /*7eb0*/  FFMA R2, R27.reuse, R4, R2 ;  /* 0x000000041b027223 */ /* 0x040fe20000000002 */
[C---:B------:R-:W-:Y:S01]  /*7ec0*/  FMUL R4, R24.reuse, R8 ;  /* 0x0000000818047220 */ /* 0x040fe20000400000 */
[C---:B------:R-:W-:Y:S01]  /*7ed0*/  FMUL R8, R24.reuse, R12 ;  /* 0x0000000c18087220 */ /* 0x040fe20000400000 */
[----:B------:R-:W-:Y:S01]  /*7ee0*/  FMUL R12, R24, R16 ;  /* 0x00000010180c7220 */ /* 0x000fe20000400000 */
[C---:B------:R-:W-:Y:S01]  /*7ef0*/  FFMA R3, R27.reuse, R20, R3 ;  /* 0x000000141b037223 */ /* 0x040fe20000000003 */
[----:B------:R-:W-:Y:S01]  /*7f00*/  F2FP.F16.F32.PACK_AB R32, R2, R0 ;  /* 0x000000000220723e */ /* 0x000fe200000000ff */
[--C-:B------:R-:W-:Y:S02]  /*7f10*/  HADD2.F32 R16, -RZ, R30.reuse.H0_H0 ;  /* 0x2000001eff107230 */ /* 0x100fe40000004100 */
[C---:B------:R-:W-:Y:S01]  /*7f20*/  FMUL R5, R24.reuse, R9 ;  /* 0x0000000918057220 */ /* 0x040fe20000400000 */
[----:B------:R-:W-:Y:S02]  /*7f30*/  HADD2.F32 R0, -RZ, R30.H1_H1 ;  /* 0x3000001eff007230 */ /* 0x000fe40000004100 */
[C---:B------:R-:W-:Y:S01]  /*7f40*/  FFMA R7, R27.reuse, R21, R7 ;  /* 0x000000151b077223 */ /* 0x040fe20000000007 */
[--C-:B------:R-:W-:Y:S02]  /*7f50*/  HADD2.F32 R2, -RZ, R31.reuse.H0_H0 ;  /* 0x2000001fff027230 */ /* 0x100fe40000004100 */
[C---:B------:R-:W-:Y:S01]  /*7f60*/  FMUL R6, R24.reuse, R10 ;  /* 0x0000000a18067220 */ /* 0x040fe20000400000 */
[C---:B------:R-:W-:Y:S01]  /*7f70*/  FFMA R4, R27.reuse, R16, R4 ;  /* 0x000000101b047223 */ /* 0x040fe20000000004 */
[----:B------:R-:W-:Y:S01]  /*7f80*/  FFMA R5, R27, R0, R5 ;  /* 0x000000001b057223 */ /* 0x000fe20000000005 */
[----:B------:R-:W-:Y:S01]  /*7f90*/  F2FP.F16.F32.PACK_AB R33, R7, R3 ;  /* 0x000000030721723e */ /* 0x000fe200000000ff */
[----:B------:R-:W-:Y:S02]  /*7fa0*/  HADD2.F32 R16, -RZ, R31.H1_H1 ;  /* 0x3000001fff107230 */ /* 0x000fe40000004100 */
        /* <DEDUP_REMOVED lines=9> */
[C---:B------:R-:W-:Y:S01]  /*8040*/  FFMA R8, R27.reuse, R0, R8 ;  /* 0x000000001b087223 */ /* 0x040fe20000000008 */
[C---:B------:R-:W-:Y:S01]  /*8050*/  FFMA R9, R27.reuse, R2, R9 ;  /* 0x000000021b097223 */ /* 0x040fe20000000009 */
[----:B------:R-:W-:Y:S02]  /*8060*/  HADD2.F32 R0, -RZ, R37.H1_H1 ;  /* 0x30000025ff007230 */ /* 0x000fe40000004100 */
[----:B------:R-:W-:Y:S01]  /*8070*/  FFMA R10, R27, R3, R10 ;  /* 0x000000031b0a7223 */ /* 0x000fe2000000000a */
[----:B------:R-:W-:Y:S01]  /*8080*/  F2FP.F16.F32.PACK_AB R35, R11, R6 ;  /* 0x000000060b23723e */ /* 0x000fe200000000ff */
[C---:B------:R-:W-:Y:S01]  /*8090*/  FMUL R15, R24.reuse, R15 ;  /* 0x0000000f180f7220 */ /* 0x040fe20000400000 */
[--C-:B------:R-:W-:Y:S02]  /*80a0*/  HADD2.F32 R2, -RZ, R38.reuse.H0_H0 ;  /* 0x20000026ff027230 */ /* 0x100fe40000004100 */
[C---:B------:R-:W-:Y:S01]  /*80b0*/  FMUL R13, R24.reuse, R17 ;  /* 0x00000011180d7220 */ /* 0x040fe20000400000 */
[----:B------:R-:W-:Y:S01]  /*80c0*/  HADD2.F32 R3, -RZ, R38.H1_H1 ;  /* 0x30000026ff037230 */ /* 0x000fe20000004100 */
[----:B------:R1:W-:Y:S01]  /*80d0*/  STSM.16.M88.4 [R60+0x2400], R32 ;  /* 0x002400203c007844 */ /* 0x0003e20000000200 */
[----:B------:R-:W-:Y:S01]  /*80e0*/  F2FP.F16.F32.PACK_AB R8, R9, R8 ;  /* 0x000000080908723e */ /* 0x000fe200000000ff */
[--C-:B------:R-:W-:Y:S02]  /*80f0*/  HADD2.F32 R4, -RZ, R39.reuse.H0_H0 ;  /* 0x20000027ff047230 */ /* 0x100fe40000004100 */
[C---:B------:R-:W-:Y:S01]  /*8100*/  FMUL R14, R24.reuse, R18 ;  /* 0x00000012180e7220 */ /* 0x040fe20000400000 */
[----:B------:R-:W-:Y:S02]  /*8110*/  HADD2.F32 R5, -RZ, R39.H1_H1 ;  /* 0x30000027ff057230 */ /* 0x000fe40000004100 */
[C---:B------:R-:W-:Y:S01]  /*8120*/  FFMA R15, R27.reuse, R0, R15 ;  /* 0x000000001b0f7223 */ /* 0x040fe2000000000f */
[----:B------:R-:W-:Y:S01]  /*8130*/  MOV R0, UR45 ;  /* 0x0000002d00007c02 */ /* 0x000fe20008000f00 */
        /* <DEDUP_REMOVED lines=18> */
[----:B---3--:R-:W3:Y:S01]  /*8260*/  FENCE.VIEW.ASYNC.S ;  /* 0x00000000000073c6 */ /* 0x008ee20000000000 */
[----:B------:R-:W-:Y:S01]  /*8270*/  @P6 PRMT R0, R65, 0x654, R0 ;  /* 0x0000065441006816 */ /* 0x000fe20000000000 */
[----:B---3--:R-:W-:Y:S06]  /*8280*/  BAR.SYNC.DEFER_BLOCKING 0x1, 0x80 ;  /* 0x0042000000007b1d */ /* 0x008fec0000010000 */
[----:B------:R-:W-:Y:S05]  /*8290*/  @P0 BRA `(.L_x_137) ;  /* 0x0000000000280947 */ /* 0x000fea0003800000 */
[----:B------:R-:W3:Y:S01]  /*82a0*/  LDCU.64 UR6, c[0x0][0x348] ;  /* 0x00006900ff0677ac */ /* 0x000ee20008000a00 */
[----:B------:R-:W-:Y:S02]  /*82b0*/  UIADD3 UR9, UPT, UPT, UR49, 0x40, URZ ;  /* 0x0000004031097890 */ /* 0x000fe4000fffe0ff */
[----:B------:R-:W-:Y:S01]  /*82c0*/  UIADD3 UR8, UPT, UPT, UR44, 0x2400, URZ ;  /* 0x000024002c087890 */ /* 0x000fe2000fffe0ff */
[----:B------:R-:W-:Y:S01]  /*82d0*/  UMOV UR10, UR50 ;  /* 0x00000032000a7c82 */ /* 0x000fe20008000000 */
[----:B------:R-:W-:Y:S01]  /*82e0*/  UMOV UR11, UR36 ;  /* 0x00000024000b7c82 */ /* 0x000fe20008000000 */
[----:B---3--:R-:W-:Y:S04]  /*82f0*/  UIADD3 UR4, UP0, UPT, UR6, 0x680, URZ ;  /* 0x0000068006047890 */ /* 0x008fe8000ff1e0ff */
[----:B------:R-:W-:Y:S09]  /*8300*/  UIADD3.X UR5, UPT, UPT, URZ, UR7, URZ, UP0, !UPT ;  /* 0x00000007ff057290 */ /* 0x000ff200087fe4ff */
[----:B------:R3:W-:Y:S01]  /*8310*/  UTMASTG.3D [UR8], [UR4] ;  /* 0x00000008040073b5 */ /* 0x0007e20008010000 */
[----:B------:R0:W-:Y:S01]  /*8320*/  UTMACMDFLUSH ;  /* 0x00000000000079b7 */ /* 0x0001e20000000000 */
[----:B---3--:R-:W-:Y:S04]  /*8330*/  DEPBAR.LE SB0, 0x1 ;  /* 0x000080400000791a */ /* 0x008fe80000000000 */
.L_x_137:
[----:B------:R-:W-:Y:S05]  /*8340*/  BSYNC.RECONVERGENT B0 ;  /* 0x0000000000007941 */ /* 0x000fea0003800200 */
.L_x_136:
        /* <DEDUP_REMOVED lines=8> */
[----:B---3--:R-:W-:Y:S06]  /*83d0*/  @!P6 BRA `(.L_x_139) ;  /* 0x000000000040e947 */ /* 0x008fec0003800000 */
        /* <DEDUP_REMOVED lines=8> */
[----:B------:R-:W3:Y:S02]  /*8460*/  SYNCS.PHASECHK.TRANS64.TRYWAIT P0, [R3+URZ+0x110], R0 ;  /* 0x00011000030075a7 */ /* 0x000ee400080011ff */
[----:B---3--:R-:W-:Y:S05]  /*8470*/  @!P0 BRA `(.L_x_142) ;  /* 0x0000001800c48947 */ /* 0x008fea0003800000 */
.L_x_141:
[----:B------:R-:W-:Y:S05]  /*8480*/  BSYNC B0 ;  /* 0x0000000000007941 */ /* 0x000fea0003800000 */
.L_x_140:
[----:B------:R-:W-:Y:S11]  /*8490*/  ISETP.NE.AND P0, PT, R64, RZ, PT ;  /* 0x000000ff4000720c */ /* 0x000ff60003f05270 */
[----:B------:R-:W-:Y:S02]  /*84a0*/  @!UPT UIADD3 URZ, UPT, UPT, URZ, URZ, URZ ;  /* 0x000000fffffff290 */ /* 0x000fe4000fffe0ff */
[----:B------:R-:W-:Y:S05]  /*84b0*/  @P0 WARPSYNC.ALL ;  /* 0x0000000000000948 */ /* 0x000fea0003800000 */
[----:B------:R4:W1:Y:S04]  /*84c0*/  @P0 LDSM.16.M88.4 R28, [R61+UR44+0x400] ;  /* 0x0004002c3d1c083b */ /* 0x0008680008000200 */
[----:B------:R4:W1:Y:S02]  /*84d0*/  @P0 LDSM.16.M88.4 R36, [R2+0x400] ;  /* 0x000400000224083b */ /* 0x0008640000000200 */
.L_x_139:
[----:B------:R-:W-:Y:S05]  /*84e0*/  BSYNC B1 ;  /* 0x0000000000017941 */ /* 0x000fea0003800000 */
.L_x_138:
[----:B---3--:R-:W-:Y:S05]  /*84f0*/  VIADD R0, R25, 0x60 ;  /* 0x0000006019007836 */ /* 0x008fea0000000000 */
[----:B------:R-:W-:Y:S04]  /*8500*/  SHF.R.U32.HI R0, RZ, 0x15, R0 ;  /* 0x00000015ff007819 */ /* 0x000fe80000011600 */
[----:B------:R-:W-:Y:S11]  /*8510*/  LOP3.LUT P0, RZ, R0, 0x3, R46, 0x48, !PT ;  /* 0x0000000300ff7812 */ /* 0x000ff6000780482e */
[----:B------:R-:W-:Y:S02]  /*8520*/  @!UPT UIADD3 URZ, UPT, UPT, URZ, URZ, URZ ;  /* 0x000000fffffff290 */ /* 0x000fe4000fffe0ff */
[----:B------:R-:W-:Y:S05]  /*8530*/  @!P0 BRA `(.L_x_143) ;  /* 0x0000000000408947 */ /* 0x000fea0003800000 */
[----:B------:R-:W3:Y:S01]  /*8540*/  LDCU.64 UR8, c[0x4][0x70] ;  /* 0x01000e00ff0877ac */ /* 0x000ee20008000a00 */
[----:B------:R-:W-:Y:S01]  /*8550*/  MOV R3, 0x0 ;  /* 0x0000000000037802 */ /* 0x000fe20000000f00 */
[----:B------:R-:W-:Y:S02]  /*8560*/  HFMA2 R12, -RZ, RZ, 0, 5.9604644775390625e-08 ;  /* 0x00000001ff0c7431 */ /* 0x000fe400000001ff */
[----:B-1----:R-:W-:Y:S02]  /*8570*/  IMAD.MOV.U32 R8, RZ, RZ, 0x192 ;  /* 0x00000192ff087424 */ /* 0x002fe400078e00ff */
[----:B------:R-:W-:Y:S01]  /*8580*/  IMAD.MOV.U32 R13, RZ, RZ, RZ ;  /* 0x000000ffff0d7224 */ /* 0x000fe200078e00ff */
[----:B------:R-:W1:Y:S01]  /*8590*/  LDCU.64 UR6, c[0x4][0x78] ;  /* 0x01000f00ff0677ac */ /* 0x000e620008000a00 */
[----:B----4-:R-:W4:Y:S01]  /*85a0*/  LDC.64 R2, c[0x4][R3] ;  /* 0x0100000003027b82 */ /* 0x010f220000000a00 */
        /* <DEDUP_REMOVED lines=9> */
.L_x_143:
[----:B------:R-:W-:Y:S01]  /*8640*/  ISETP.NE.AND P0, PT, R57, RZ, PT ;  /* 0x000000ff3900720c */ /* 0x000fe20003f05270 */
[----:B------:R-:W-:Y:S05]  /*8650*/  WARPSYNC.ALL ;  /* 0x0000000000007948 */ /* 0x000fea0003800000 */
[----:B------:R-:W-:Y:S01]  /*8660*/  R2UR UR4, R25 ;  /* 0x00000000190472ca */ /* 0x000fe200000e0000 */
[----:B------:R-:W3:Y:S01]  /*8670*/  S2UR UR5, SR_CgaCtaId ;  /* 0x00000000000579c3 */ /* 0x000ee20000008800 */
[--C-:B-1----:R-:W-:Y:S01]  /*8680*/  HADD2.F32 R0, -RZ, R28.reuse.H0_H0 ;  /* 0x2000001cff007230 */ /* 0x102fe20000004100 */
[----:B------:R-:W-:Y:S01]  /*8690*/  BSSY.RECONVERGENT B0, `(.L_x_144) ;  /* 0x0000052000007945 */ /* 0x000fe20003800200 */
[----:B----4-:R-:W-:Y:S02]  /*86a0*/  HADD2.F32 R2, -RZ, R28.H1_H1 ;  /* 0x3000001cff027230 */ /* 0x010fe40000004100 */
[--C-:B------:R-:W-:Y:S02]  /*86b0*/  HADD2.F32 R3, -RZ, R29.reuse.H0_H0 ;  /* 0x2000001dff037230 */ /* 0x100fe40000004100 */
[----:B------:R-:W-:Y:S02]  /*86c0*/  HADD2.F32 R20, -RZ, R29.H1_H1 ;  /* 0x3000001dff147230 */ /* 0x000fe40000004100 */
[--C-:B------:R-:W-:Y:S02]  /*86d0*/  HADD2.F32 R21, -RZ, R30.reuse.H0_H0 ;  /* 0x2000001eff157230 */ /* 0x100fe40000004100 */
[----:B------:R-:W-:Y:S01]  /*86e0*/  HADD2.F32 R25, -RZ, R30.H1_H1 ;  /* 0x3000001eff197230 */ /* 0x000fe20000004100 */
[----:B------:R-:W1:Y:S01]  /*86f0*/  LDTM.16dp256bit.x4 R4, tmem[UR4+0x60] ;  /* 0x00006004000479ee */ /* 0x000e620008120000 */
[----:B------:R-:W-:Y:S01]  /*8700*/  R2UR UR4, R26 ;  /* 0x000000001a0472ca */ /* 0x000fe200000e0000 */
[----:B------:R-:W-:Y:S01]  /*8710*/  NOP ;  /* 0x0000000000007918 */ /* 0x000fe20000000000 */
[--C-:B------:R-:W-:Y:S02]  /*8720*/  HADD2.F32 R26, -RZ, R31.reuse.H0_H0 ;  /* 0x2000001fff1a7230 */ /* 0x100fe40000004100 */
[----:B------:R-:W-:Y:S02]  /*8730*/  HADD2.F32 R28, -RZ, R31.H1_H1 ;  /* 0x3000001fff1c7230 */ /* 0x000fe40000004100 */
[--C-:B------:R-:W-:Y:S02]  /*8740*/  HADD2.F32 R29, -RZ, R36.reuse.H0_H0 ;  /* 0x20000024ff1d7230 */ /* 0x100fe40000004100 */
[----:B------:R-:W-:Y:S02]  /*8750*/  HADD2.F32 R30, -RZ, R36.H1_H1 ;  /* 0x30000024ff1e7230 */ /* 0x000fe40000004100 */
[--C-:B------:R-:W-:Y:S02]  /*8760*/  HADD2.F32 R31, -RZ, R37.reuse.H0_H0 ;  /* 0x20000025ff1f7230 */ /* 0x100fe40000004100 */
[----:B------:R-:W-:Y:S01]  /*8770*/  HADD2.F32 R32, -RZ, R37.H1_H1 ;  /* 0x30000025ff207230 */ /* 0x000fe20000004100 */
[----:B------:R-:W-:Y:S01]  /*8780*/  UIADD3 UR4, UPT, UPT, UR4, 0x1a0, URZ ;  /* 0x000001a004047890 */ /* 0x000fe2000fffe0ff */
[--C-:B------:R-:W-:Y:S02]  /*8790*/  HADD2.F32 R33, -RZ, R38.reuse.H0_H0 ;  /* 0x20000026ff217230 */ /* 0x100fe40000004100 */
[----:B------:R-:W-:Y:S02]  /*87a0*/  HADD2.F32 R34, -RZ, R38.H1_H1 ;  /* 0x30000026ff227230 */ /* 0x000fe40000004100 */
[--C-:B------:R-:W-:Y:S02]  /*87b0*/  HADD2.F32 R35, -RZ, R39.reuse.H0_H0 ;  /* 0x20000027ff237230 */ /* 0x100fe40000004100 */
[----:B------:R-:W-:Y:S02]  /*87c0*/  HADD2.F32 R36, -RZ, R39.H1_H1 ;  /* 0x30000027ff247230 */ /* 0x000fe40000004100 */
[C---:B-1----:R-:W-:Y:S01]  /*87d0*/  FMUL R4, R24.reuse, R4 ;  /* 0x0000000418047220 */ /* 0x042fe20000400000 */
[----:B---3--:R-:W-:Y:S01]  /*87e0*/  UPRMT UR4, UR5, 0x654, UR4 ;  /* 0x0000065405047896 */ /* 0x008fe20008000004 */
[C---:B------:R-:W-:Y:S01]  /*87f0*/  FMUL R5, R24.reuse, R5 ;  /* 0x0000000518057220 */ /* 0x040fe20000400000 */
[C---:B------:R-:W-:Y:S01]  /*8800*/  FMUL R6, R24.reuse, R6 ;  /* 0x0000000618067220 */ /* 0x040fe20000400000 */
[C---:B------:R-:W-:Y:S01]  /*8810*/  FFMA R4, R27.reuse, R0, R4 ;  /* 0x000000001b047223 */ /* 0x040fe20000000004 */
[C---:B------:R-:W-:Y:S01]  /*8820*/  FMUL R7, R24.reuse, R7 ;  /* 0x0000000718077220 */ /* 0x040fe20000400000 */
[C---:B------:R-:W-:Y:S01]  /*8830*/  FFMA R5, R27.reuse, R2, R5 ;  /* 0x000000021b057223 */ /* 0x040fe20000000005 */
[C---:B------:R-:W-:Y:S01]  /*8840*/  FFMA R6, R27.reuse, R3, R6 ;  /* 0x000000031b067223 */ /* 0x040fe20000000006 */
[C---:B------:R-:W-:Y:S01]  /*8850*/  FMUL R8, R24.reuse, R8 ;  /* 0x0000000818087220 */ /* 0x040fe20000400000 */
[----:B------:R-:W-:Y:S01]  /*8860*/  FFMA R7, R27, R20, R7 ;  /* 0x000000141b077223 */ /* 0x000fe20000000007 */
[----:B------:R-:W-:Y:S01]  /*8870*/  SYNCS.ARRIVE.TRANS64.RED.A1T0 RZ, [UR4], RZ ;  /* 0x000000ffffff79a7 */ /* 0x000fe20008100404 */
[----:B------:R-:W-:Y:S01]  /*8880*/  F2FP.F16.F32.PACK_AB R4, R5, R4 ;  /* 0x000000040504723e */ /* 0x000fe200000000ff */
[----:B------:R-:W-:Y:S01]  /*8890*/  FFMA R8, R27, R21, R8 ;  /* 0x000000151b087223 */ /* 0x000fe20000000008 */
[C---:B------:R-:W-:Y:S01]  /*88a0*/  FMUL R9, R24.reuse, R9 ;  /* 0x0000000918097220 */ /* 0x040fe20000400000 */
[----:B------:R-:W-:Y:S01]  /*88b0*/  F2FP.F16.F32.PACK_AB R5, R7, R6 ;  /* 0x000000060705723e */ /* 0x000fe200000000ff */
[C---:B------:R-:W-:Y:S01]  /*88c0*/  FMUL R0, R24.reuse, R10 ;  /* 0x0000000a18007220 */ /* 0x040fe20000400000 */
[C---:B------:R-:W-:Y:S01]  /*88d0*/  FMUL R2, R24.reuse, R11 ;  /* 0x0000000b18027220 */ /* 0x040fe20000400000 */
[C---:B------:R-:W-:Y:S01]  /*88e0*/  FMUL R3, R24.reuse, R12 ;  /* 0x0000000c18037220 */ /* 0x040fe20000400000 */
[C---:B------:R-:W-:Y:S01]  /*88f0*/  FFMA R9, R27.reuse, R25, R9 ;  /* 0x000000191b097223 */ /* 0x040fe20000000009 */
[C---:B------:R-:W-:Y:S01]  /*8900*/  FMUL R10, R24.reuse, R13 ;  /* 0x0000000d180a7220 */ /* 0x040fe20000400000 */
[C---:B------:R-:W-:Y:S01]  /*8910*/  FFMA R0, R27.reuse, R26, R0 ;  /* 0x0000001a1b007223 */ /* 0x040fe20000000000 */
[C---:B------:R-:W-:Y:S01]  /*8920*/  FMUL R11, R24.reuse, R14 ;  /* 0x0000000e180b7220 */ /* 0x040fe20000400000 */
[C---:B------:R-:W-:Y:S01]  /*8930*/  FFMA R2, R27.reuse, R28, R2 ;  /* 0x0000001c1b027223 */ /* 0x040fe20000000002 */
[C---:B------:R-:W-:Y:S01]  /*8940*/  FMUL R15, R24.reuse, R15 ;  /* 0x0000000f180f7220 */ /* 0x040fe20000400000 */
[C---:B------:R-:W-:Y:S01]  /*8950*/  FMUL R12, R24.reuse, R16 ;  /* 0x00000010180c7220 */ /* 0x040fe20000400000 */
[C---:B------:R-:W-:Y:S01]  /*8960*/  FFMA R3, R27.reuse, R29, R3 ;  /* 0x0000001d1b037223 */ /* 0x040fe20000000003 */
[C---:B------:R-:W-:Y:S01]  /*8970*/  FMUL R13, R24.reuse, R17 ;  /* 0x00000011180d7220 */ /* 0x040fe20000400000 */
[C---:B------:R-:W-:Y:S01]  /*8980*/  FFMA R10, R27.reuse, R30, R10 ;  /* 0x0000001e1b0a7223 */ /* 0x040fe2000000000a */
[C---:B------:R-:W-:Y:S01]  /*8990*/  FMUL R14, R24.reuse, R18 ;  /* 0x00000012180e7220 */ /* 0x040fe20000400000 */
[C---:B------:R-:W-:Y:S01]  /*89a0*/  FFMA R11, R27.reuse, R31, R11 ;  /* 0x0000001f1b0b7223 */ /* 0x040fe2000000000b */
        /* <DEDUP_REMOVED lines=32> */
.L_x_145:
[----:B------:R-:W-:Y:S05]  /*8bb0*/  BSYNC.RECONVERGENT B0 ;  /* 0x0000000000007941 */ /* 0x000fea0003800200 */
.L_x_144:
[----:B------:R-:W-:Y:S01]  /*8bc0*/  BAR.SYNC.DEFER_BLOCKING 0x1, 0x80 ;  /* 0x0042000000007b1d */ /* 0x000fe20000010000 */
[----:B------:R-:W-:Y:S01]  /*8bd0*/  UISETP.NE.AND UP0, UPT, UR47, -0x4, UPT ;  /* 0xfffffffc2f00788c */ /* 0x000fe2000bf05270 */
[----:B------:R-:W-:Y:S08]  /*8be0*/  IADD3 R22, PT, PT, R22, 0x1, RZ ;  /* 0x0000000116167810 */ /* 0x000ff00007ffe0ff */
[----:B------:R-:W-:Y:S05]  /*8bf0*/  BRA.U !UP0, `(.L_x_146) ;  /* 0x0000000108247547 */ /* 0x000fea000b800000 */
[----:B------:R-:W-:Y:S01]  /*8c00*/  ISETP.NE.AND P0, PT, R58, RZ, PT ;  /* 0x000000ff3a00720c */ /* 0x000fe20003f05270 */
[----:B------:R-:W-:Y:S01]  /*8c10*/  IMAD.U32 R0, RZ, RZ, UR46 ;  /* 0x0000002eff007e24 */ /* 0x000fe2000f8e00ff */
[----:B------:R-:W-:Y:S04]  /*8c20*/  UIADD3 UR4, UPT, UPT, UR46, 0x1, URZ ;  /* 0x000000012e047890 */ /* 0x000fe8000fffe0ff */
[----:B------:R-:W-:Y:S04]  /*8c30*/  UISETP.NE.AND UP0, UPT, UR4, 0x4, UPT ;  /* 0x000000040400788c */ /* 0x000fe8000bf05270 */
[----:B------:R-:W-:Y:S03]  /*8c40*/  USEL UR46, UR4, URZ, UP0 ;  /* 0x000000ff042e7287 */ /* 0x000fe60008000000 */
[----:B------:R-:W-:Y:S05]  /*8c50*/  @P0 LEA R0, R0, UR44, 0x3 ;  /* 0x0000002c00000c11 */ /* 0x000fea000f8e18ff */
[----:B------:R-:W-:Y:S05]  /*8c60*/  @P0 VIADD R0, R0, 0x130 ;  /* 0x0000013000000836 */ /* 0x000fea0000000000 */
[----:B------:R-:W-:Y:S04]  /*8c70*/  @P0 PRMT R0, R65, 0x654, R0 ;  /* 0x0000065441000816 */ /* 0x000fe80000000000 */
[----:B------:R3:W-:Y:S03]  /*8c80*/  @P0 SYNCS.ARRIVE.TRANS64.RED.A1T0 RZ, [R0+URZ], RZ ;  /* 0x000000ff00ff09a7 */ /* 0x0007e600081004ff */
.L_x_146:
[----:B------:R-:W-:Y:S01]  /*8c90*/  R2UR UR5, R47 ;  /* 0x000000002f0572ca */ /* 0x000fe200000e0000 */
[----:B------:R-:W-:Y:S01]  /*8ca0*/  UISETP.NE.AND UP0, UPT, UR61, URZ, UPT ;  /* 0x000000ff3d00728c */ /* 0x000fe2000bf05270 */
[----:B------:R-:W-:Y:S01]  /*8cb0*/  R2UR UR4, R48 ;  /* 0x00000000300472ca */ /* 0x000fe200000e0000 */
[----:B------:R-:W-:Y:S01]  /*8cc0*/  UIADD3 UR47, UPT, UPT, UR47, 0x4, URZ ;  /* 0x000000042f2f7890 */ /* 0x000fe2000fffe0ff */
[----:B------:R-:W-:Y:S01]  /*8cd0*/  ISETP.NE.AND P0, PT, R52, 0x2, PT ;  /* 0x000000023400780c */ /* 0x000fe20003f05270 */
[----:B------:R-:W-:Y:S01]  /*8ce0*/  UMOV UR36, UR60 ;  /* 0x0000003c00247c82 */ /* 0x000fe20008000000 */
[----:B------:R-:W-:Y:S02]  /*8cf0*/  ISETP.NE.AND P1, PT, R22, 0x4, PT ;  /* 0x000000041600780c */ /* 0x000fe40003f25270 */
[----:B------:R-:W-:Y:S02]  /*8d00*/  SEL R2, RZ, 0x1, P0 ;  /* 0x00000001ff027807 */ /* 0x000fe40000000000 */
[----:B---3--:R-:W-:Y:S02]  /*8d10*/  SEL R0, RZ, 0x1, P1 ;  /* 0x00000001ff007807 */ /* 0x008fe40000800000 */
[----:B------:R-:W-:Y:S01]  /*8d20*/  LOP3.LUT R53, R53, R2, RZ, 0x3c, !PT ;  /* 0x0000000235357212 */ /* 0x000fe200078e3cff */
[----:B------:R-:W-:Y:S01]  /*8d30*/  UIADD3 UR20, UPT, UPT, UR37, UR5, URZ ;  /* 0x0000000525147290 */ /* 0x000fe2000fffe0ff */
[----:B------:R-:W-:Y:S01]  /*8d40*/  LOP3.LUT R54, R54, R0, RZ, 0x3c, !PT ;  /* 0x0000000036367212 */ /* 0x000fe200078e3cff */
[----:B------:R-:W-:Y:S01]  /*8d50*/  UIADD3 UR16, UPT, UPT, UR38, UR4, URZ ;  /* 0x0000000426107290 */ /* 0x000fe2000fffe0ff */
[----:B------:R-:W-:Y:S02]  /*8d60*/  SEL R52, R52, RZ, P0 ;  /* 0x000000ff34347207 */ /* 0x000fe40000000000 */
[----:B------:R-:W-:Y:S01]  /*8d70*/  SEL R22, R22, RZ, P1 ;  /* 0x000000ff16167207 */ /* 0x000fe20000800000 */
[----:B------:R-:W-:Y:S08]  /*8d80*/  BRA.U UP0, `(.L_x_147) ;  /* 0xffffffcd00b07547 */ /* 0x000ff0000b83ffff */
[----:B------:R-:W-:-:S13]  /*8d90*/  R2UR UR4, R49 ;  /* 0x00000000310472ca */ /* 0x000fda00000e0000 */
[----:B------:R-:W-:-:S09]  /*8da0*/  UISETP.NE.AND UP0, UPT, UR4, URZ, UPT ;  /* 0x000000ff0400728c */ /* 0x000fd2000bf05270 */
[----:B------:R-:W-:Y:S05]  /*8db0*/  BRA.U !UP0, `(.L_x_148) ;  /* 0x0000000108487547 */ /* 0x000fea000b800000 */
[----:B------:R-:W3:Y:S02]  /*8dc0*/  LDCU.64 UR4, c[0x0][0x890] ;  /* 0x00011200ff0477ac */ /* 0x000ee40008000a00 */
[----:B---3--:R-:W-:-:S04]  /*8dd0*/  UISETP.NE.U32.AND UP0, UPT, UR4, URZ, UPT ;  /* 0x000000ff0400728c */ /* 0x008fc8000bf05070 */
[----:B------:R-:W-:-:S09]  /*8de0*/  UISETP.NE.AND.EX UP0, UPT, UR5, URZ, UPT, UP0 ;  /* 0x000000ff0500728c */ /* 0x000fd2000bf05300 */
[----:B------:R-:W-:Y:S05]  /*8df0*/  BRA.U UP0, `(.L_x_149) ;  /* 0x00000001000c7547 */ /* 0x000fea000b800000 */
[----:B------:R-:W-:-:S13]  /*8e00*/  FSETP.NEU.AND P0, PT, R27, RZ, PT ;  /* 0x000000ff1b00720b */ /* 0x000fda0003f0d000 */
[----:B------:R-:W-:Y:S05]  /*8e10*/  @!P0 EXIT ;  /* 0x000000000000894d */ /* 0x000fea0003800000 */
[----:B------:R-:W-:Y:S05]  /*8e20*/  BRA `(.L_x_148) ;  /* 0x00000000002c7947 */ /* 0x000fea0003800000 */
.L_x_149:
[----:B------:R-:W-:Y:S01]  /*8e30*/  ISETP.NE.AND P0, PT, R51, RZ, PT ;  /* 0x000000ff3300720c */ /* 0x000fe20003f05270 */
[----:B------:R-:W-:-:S12]  /*8e40*/  BSSY.RECONVERGENT B0, `(.L_x_148) ;  /* 0x0000009000007945 */ /* 0x000fd80003800200 */
[----:B------:R-:W-:Y:S05]  /*8e50*/  @P0 BRA `(.L_x_150) ;  /* 0x0000000000140947 */ /* 0x000fea0003800000 */
[----:B------:R-:W3:Y:S02]  /*8e60*/  LDCU.64 UR4, c[0x0][0x888] ;  /* 0x00011100ff0477ac */ /* 0x000ee40008000a00 */
[----:B---3--:R-:W-:-:S04]  /*8e70*/  ISETP.NE.U32.AND P0, PT, RZ, UR4, PT ;  /* 0x00000004ff007c0c */ /* 0x008fc8000bf05070 */
[----:B------:R-:W-:-:S13]  /*8e80*/  ISETP.NE.AND.EX P0, PT, RZ, UR5, PT, P0 ;  /* 0x00000005ff007c0c */ /* 0x000fda000bf05300 */
[----:B------:R-:W-:Y:S05]  /*8e90*/  @!P0 EXIT ;  /* 0x000000000000894d */ /* 0x000fea0003800000 */
[----:B------:R-:W-:Y:S05]  /*8ea0*/  BRA `(.L_x_151) ;  /* 0x0000000000087947 */ /* 0x000fea0003800000 */
.L_x_150:
[----:B------:R-:W-:-:S13]  /*8eb0*/  FSETP.NEU.AND P0, PT, R27, RZ, PT ;  /* 0x000000ff1b00720b */ /* 0x000fda0003f0d000 */
[----:B------:R-:W-:Y:S05]  /*8ec0*/  @!P0 EXIT ;  /* 0x000000000000894d */ /* 0x000fea0003800000 */
.L_x_151:
[----:B------:R-:W-:Y:S05]  /*8ed0*/  BSYNC.RECONVERGENT B0 ;  /* 0x0000000000007941 */ /* 0x000fea0003800200 */
.L_x_148:
[----:B------:R-:W3:Y:S01]  /*8ee0*/  S2UR UR5, SR_CgaCtaId ;  /* 0x00000000000579c3 */ /* 0x000ee20000008800 */
[----:B------:R-:W-:Y:S01]  /*8ef0*/  ULEA UR4, UR46, UR44, 0x3 ;  /* 0x0000002c2e047291 */ /* 0x000fe2000f8e18ff */
[----:B------:R-:W-:-:S04]  /*8f00*/  DEPBAR.LE SB0, 0x0 ;  /* 0x000080000000791a */ /* 0x000fc80000000000 */
[----:B------:R-:W-:-:S04]  /*8f10*/  UIADD3 UR4, UPT, UPT, UR4, 0x130, URZ ;  /* 0x0000013004047890 */ /* 0x000fc8000fffe0ff */
[----:B---3--:R-:W-:-:S09]  /*8f20*/  UPRMT UR4, UR5, 0x654, UR4 ;  /* 0x0000065405047896 */ /* 0x008fd20008000004 */
[----:B------:R-:W-:Y:S01]  /*8f30*/  SYNCS.ARRIVE.TRANS64.RED.A1T0 RZ, [UR4], RZ ;  /* 0x000000ffffff79a7 */ /* 0x000fe20008100404 */
[----:B------:R-:W-:Y:S05]  /*8f40*/  EXIT ;  /* 0x000000000000794d */ /* 0x000fea0003800000 */
.L_x_25:
[----:B--2---:R2:W3:Y:S02]  /*8f50*/  SYNCS.PHASECHK.TRANS64.TRYWAIT P0, [R0+URZ+0x1d0], R2 ;  /* 0x0001d002000075a7 */ /* 0x0044e400080011ff */
[----:B---3--:R-:W-:Y:S05]  /*8f60*/  @!P0 NANOSLEEP.SYNCS 0x989680 ;  /* 0x009896800000895d */ /* 0x008fea0003900000 */
[----:B------:R-:W3:Y:S02]  /*8f70*/  @!P0 SYNCS.PHASECHK.TRANS64 P0, [R0+URZ+0x1d0], R2 ;  /* 0x0001d002000085a7 */ /* 0x000ee400080010ff */
[----:B---3--:R-:W-:Y:S05]  /*8f80*/  @!P0 BRA `(.L_x_25) ;  /* 0xfffffffc00f08947 */ /* 0x008fea000383ffff */
[----:B------:R-:W-:Y:S05]  /*8f90*/  BRA `(.L_x_152) ;  /* 0xffffff8c00207947 */ /* 0x000fea000383ffff */
.L_x_28:
[----:B--2---:R-:W-:-:S07]  /*8fa0*/  MOV R0, UR33 ;  /* 0x0000002100007c02 */ /* 0x004fce0008000f00 */
.L_x_153:
[----:B--2---:R2:W3:Y:S02]  /*8fb0*/  SYNCS.PHASECHK.TRANS64.TRYWAIT P0, [R0+URZ+0x88], R3 ;  /* 0x00008803000075a7 */ /* 0x0044e400080011ff */
[----:B---3--:R-:W-:Y:S05]  /*8fc0*/  @!P0 NANOSLEEP.SYNCS 0x989680 ;  /* 0x009896800000895d */ /* 0x008fea0003900000 */
[----:B------:R-:W3:Y:S02]  /*8fd0*/  @!P0 SYNCS.PHASECHK.TRANS64 P0, [R0+URZ+0x88], R3 ;  /* 0x00008803000085a7 */ /* 0x000ee400080010ff */
[----:B---3--:R-:W-:Y:S05]  /*8fe0*/  @!P0 BRA `(.L_x_153) ;  /* 0xfffffffc00f08947 */ /* 0x008fea000383ffff */
[----:B------:R-:W-:Y:S05]  /*8ff0*/  BRA `(.L_x_27) ;  /* 0xffffff8c00607947 */ /* 0x000fea000383ffff */
.L_x_35:
[----:B-1----:R-:W-:-:S07]  /*9000*/  MOV R0, UR17 ;  /* 0x0000001100007c02 */ /* 0x002fce0008000f00 */
.L_x_154:
[----:B-1----:R1:W2:Y:S02]  /*9010*/  SYNCS.PHASECHK.TRANS64.TRYWAIT P0, [R0+URZ+0x88], R3 ;  /* 0x00008803000075a7 */ /* 0x0022a400080011ff */
[----:B--2---:R-:W-:Y:S05]  /*9020*/  @!P0 NANOSLEEP.SYNCS 0x989680 ;  /* 0x009896800000895d */ /* 0x004fea0003900000 */
[----:B------:R-:W2:Y:S02]  /*9030*/  @!P0 SYNCS.PHASECHK.TRANS64 P0, [R0+URZ+0x88], R3 ;  /* 0x00008803000085a7 */ /* 0x000ea400080010ff */
[----:B--2---:R-:W-:Y:S05]  /*9040*/  @!P0 BRA `(.L_x_154) ;  /* 0xfffffffc00f08947 */ /* 0x004fea000383ffff */
[----:B------:R-:W-:Y:S05]  /*9050*/  BRA `(.L_x_34) ;  /* 0xffffff9000207947 */ /* 0x000fea000383ffff */
.L_x_40:
[----:B-1----:R1:W2:Y:S02]  /*9060*/  SYNCS.PHASECHK.TRANS64.TRYWAIT P0, [R3+URZ+0x160], R0 ;  /* 0x00016000030075a7 */ /* 0x0022a400080011ff */
[----:B--2---:R-:W-:Y:S05]  /*9070*/  @!P0 NANOSLEEP.SYNCS 0x989680 ;  /* 0x009896800000895d */ /* 0x004fea0003900000 */
[----:B------:R-:W2:Y:S02]  /*9080*/  @!P0 SYNCS.PHASECHK.TRANS64 P0, [R3+URZ+0x160], R0 ;  /* 0x00016000030085a7 */ /* 0x000ea400080010ff */
[----:B--2---:R-:W-:Y:S05]  /*9090*/  @!P0 BRA `(.L_x_40) ;  /* 0xfffffffc00f08947 */ /* 0x004fea000383ffff */
[----:B------:R-:W-:Y:S05]  /*90a0*/  BRA `(.L_x_155) ;  /* 0xffffff9000c07947 */ /* 0x000fea000383ffff */
.L_x_44:
[----:B------:R-:W-:-:S07]  /*90b0*/  MOV R0, UR4 ;  /* 0x0000000400007c02 */ /* 0x000fce0008000f00 */
.L_x_156:
[----:B-1----:R1:W2:Y:S02]  /*90c0*/  SYNCS.PHASECHK.TRANS64.TRYWAIT P0, [R0+URZ], R2 ;  /* 0x00000002000075a7 */ /* 0x0022a400080011ff */
[----:B--2---:R-:W-:Y:S05]  /*90d0*/  @!P0 NANOSLEEP.SYNCS 0x989680 ;  /* 0x009896800000895d */ /* 0x004fea0003900000 */
[----:B------:R-:W2:Y:S02]  /*90e0*/  @!P0 SYNCS.PHASECHK.TRANS64 P0, [R0+URZ], R2 ;  /* 0x00000002000085a7 */ /* 0x000ea400080010ff */
[----:B--2---:R-:W-:Y:S05]  /*90f0*/  @!P0 BRA `(.L_x_156) ;  /* 0xfffffffc00f08947 */ /* 0x004fea000383ffff */
[----:B------:R-:W-:Y:S05]  /*9100*/  BRA `(.L_x_157) ;  /* 0xffffff98006c7947 */ /* 0x000fea000383ffff */
.L_x_45:
[----:B------:R-:W-:-:S07]  /*9110*/  MOV R0, UR5 ;  /* 0x0000000500007c02 */ /* 0x000fce0008000f00 */
.L_x_158:
[----:B-1----:R1:W2:Y:S02]  /*9120*/  SYNCS.PHASECHK.TRANS64.TRYWAIT P0, [R0+URZ], R3 ;  /* 0x00000003000075a7 */ /* 0x0022a400080011ff */
[----:B--2---:R-:W-:Y:S05]  /*9130*/  @!P0 NANOSLEEP.SYNCS 0x989680 ;  /* 0x009896800000895d */ /* 0x004fea0003900000 */
[----:B------:R-:W2:Y:S02]  /*9140*/  @!P0 SYNCS.PHASECHK.TRANS64 P0, [R0+URZ], R3 ;  /* 0x00000003000085a7 */ /* 0x000ea400080010ff */
[----:B--2---:R-:W-:Y:S05]  /*9150*/  @!P0 BRA `(.L_x_158) ;  /* 0xfffffffc00f08947 */ /* 0x004fea000383ffff */
[----:B------:R-:W-:Y:S05]  /*9160*/  BRA `(.L_x_159) ;  /* 0xffffff9800787947 */ /* 0x000fea000383ffff */
.L_x_46:
[----:B------:R-:W-:-:S07]  /*9170*/  MOV R0, UR5 ;  /* 0x0000000500007c02 */ /* 0x000fce0008000f00 */
.L_x_160:
[----:B-1----:R1:W2:Y:S02]  /*9180*/  SYNCS.PHASECHK.TRANS64.TRYWAIT P0, [R0+URZ], R3 ;  /* 0x00000003000075a7 */ /* 0x0022a400080011ff */
[----:B--2---:R-:W-:Y:S05]  /*9190*/  @!P0 NANOSLEEP.SYNCS 0x989680 ;  /* 0x009896800000895d */ /* 0x004fea0003900000 */
[----:B------:R-:W2:Y:S02]  /*91a0*/  @!P0 SYNCS.PHASECHK.TRANS64 P0, [R0+URZ], R3 ;  /* 0x00000003000085a7 */ /* 0x000ea400080010ff */
[----:B--2---:R-:W-:Y:S05]  /*91b0*/  @!P0 BRA `(.L_x_160) ;  /* 0xfffffffc00f08947 */ /* 0x004fea000383ffff */
[----:B------:R-:W-:Y:S05]  /*91c0*/  BRA `(.L_x_161) ;  /* 0xffffff9800847947 */ /* 0x000fea000383ffff */
.L_x_47:
[----:B------:R-:W-:-:S07]  /*91d0*/  MOV R0, UR5 ;  /* 0x0000000500007c02 */ /* 0x000fce0008000f00 */
.L_x_162:
[----:B-1----:R1:W2:Y:S02]  /*91e0*/  SYNCS.PHASECHK.TRANS64.TRYWAIT P0, [R0+URZ], R3 ;  /* 0x00000003000075a7 */ /* 0x0022a400080011ff */
[----:B--2---:R-:W-:Y:S05]  /*91f0*/  @!P0 NANOSLEEP.SYNCS 0x989680 ;  /* 0x009896800000895d */ /* 0x004fea0003900000 */
[----:B------:R-:W2:Y:S02]  /*9200*/  @!P0 SYNCS.PHASECHK.TRANS64 P0, [R0+URZ], R3 ;  /* 0x00000003000085a7 */ /* 0x000ea400080010ff */
[----:B--2---:R-:W-:Y:S05]  /*9210*/  @!P0 BRA `(.L_x_162) ;  /* 0xfffffffc00f08947 */ /* 0x004fea000383ffff */
[----:B------:R-:W-:Y:S05]  /*9220*/  BRA `(.L_x_163) ;  /* 0xffffff9800907947 */ /* 0x000fea000383ffff */
.L_x_48:
[----:B------:R-:W-:-:S07]  /*9230*/  MOV R0, UR5 ;  /* 0x0000000500007c02 */ /* 0x000fce0008000f00 */
.L_x_164:
[----:B-1----:R1:W2:Y:S02]  /*9240*/  SYNCS.PHASECHK.TRANS64.TRYWAIT P0, [R0+URZ], R3 ;  /* 0x00000003000075a7 */ /* 0x0022a400080011ff */
[----:B--2---:R-:W-:Y:S05]  /*9250*/  @!P0 NANOSLEEP.SYNCS 0x989680 ;  /* 0x009896800000895d */ /* 0x004fea0003900000 */
[----:B------:R-:W2:Y:S02]  /*9260*/  @!P0 SYNCS.PHASECHK.TRANS64 P0, [R0+URZ], R3 ;  /* 0x00000003000085a7 */ /* 0x000ea400080010ff */
[----:B--2---:R-:W-:Y:S05]  /*9270*/  @!P0 BRA `(.L_x_164) ;  /* 0xfffffffc00f08947 */ /* 0x004fea000383ffff */
[----:B------:R-:W-:Y:S05]  /*9280*/  BRA `(.L_x_165) ;  /* 0xffffff98009c7947 */ /* 0x000fea000383ffff */
.L_x_49:
[----:B------:R-:W-:-:S07]  /*9290*/  MOV R0, UR5 ;  /* 0x0000000500007c02 */ /* 0x000fce0008000f00 */
.L_x_166:
[----:B-1----:R1:W2:Y:S02]  /*92a0*/  SYNCS.PHASECHK.TRANS64.TRYWAIT P0, [R0+URZ], R3 ;  /* 0x00000003000075a7 */ /* 0x0022a400080011ff */
[----:B--2---:R-:W-:Y:S05]  /*92b0*/  @!P0 NANOSLEEP.SYNCS 0x989680 ;  /* 0x009896800000895d */ /* 0x004fea0003900000 */
[----:B------:R-:W2:Y:S02]  /*92c0*/  @!P0 SYNCS.PHASECHK.TRANS64 P0, [R0+URZ], R3 ;  /* 0x00000003000085a7 */ /* 0x000ea400080010ff */
[----:B--2---:R-:W-:Y:S05]  /*92d0*/  @!P0 BRA `(.L_x_166) ;  /* 0xfffffffc00f08947 */ /* 0x004fea000383ffff */
[----:B------:R-:W-:Y:S05]  /*92e0*/  BRA `(.L_x_167) ;  /* 0xffffff9800a87947 */ /* 0x000fea000383ffff */
.L_x_50:
[----:B------:R-:W-:-:S07]  /*92f0*/  MOV R0, UR5 ;  /* 0x0000000500007c02 */ /* 0x000fce0008000f00 */
.L_x_168:
[----:B-1----:R1:W2:Y:S02]  /*9300*/  SYNCS.PHASECHK.TRANS64.TRYWAIT P0, [R0+URZ], R3 ;  /* 0x00000003000075a7 */ /* 0x0022a400080011ff */
[----:B--2---:R-:W-:Y:S05]  /*9310*/  @!P0 NANOSLEEP.SYNCS 0x989680 ;  /* 0x009896800000895d */ /* 0x004fea0003900000 */
[----:B------:R-:W2:Y:S02]  /*9320*/  @!P0 SYNCS.PHASECHK.TRANS64 P0, [R0+URZ], R3 ;  /* 0x00000003000085a7 */ /* 0x000ea400080010ff */
[----:B--2---:R-:W-:Y:S05]  /*9330*/  @!P0 BRA `(.L_x_168) ;  /* 0xfffffffc00f08947 */ /* 0x004fea000383ffff */
[----:B------:R-:W-:Y:S05]  /*9340*/  BRA `(.L_x_169) ;  /* 0xffffff9800b47947 */ /* 0x000fea000383ffff */
.L_x_51:
[----:B------:R-:W-:-:S07]  /*9350*/  MOV R0, UR5 ;  /* 0x0000000500007c02 */ /* 0x000fce0008000f00 */
.L_x_170:
[----:B-1----:R1:W2:Y:S02]  /*9360*/  SYNCS.PHASECHK.TRANS64.TRYWAIT P0, [R0+URZ], R3 ;  /* 0x00000003000075a7 */ /* 0x0022a400080011ff */
[----:B--2---:R-:W-:Y:S05]  /*9370*/  @!P0 NANOSLEEP.SYNCS 0x989680 ;  /* 0x009896800000895d */ /* 0x004fea0003900000 */
[----:B------:R-:W2:Y:S02]  /*9380*/  @!P0 SYNCS.PHASECHK.TRANS64 P0, [R0+URZ], R3 ;  /* 0x00000003000085a7 */ /* 0x000ea400080010ff */
[----:B--2---:R-:W-:Y:S05]  /*9390*/  @!P0 BRA `(.L_x_170) ;  /* 0xfffffffc00f08947 */ /* 0x004fea000383ffff */
[----:B------:R-:W-:Y:S05]  /*93a0*/  BRA `(.L_x_171) ;  /* 0xffffff9800c07947 */ /* 0x000fea000383ffff */
.L_x_52:
[----:B------:R-:W-:-:S07]  /*93b0*/  MOV R0, UR5 ;  /* 0x0000000500007c02 */ /* 0x000fce0008000f00 */
.L_x_172:
[----:B-1----:R1:W2:Y:S02]  /*93c0*/  SYNCS.PHASECHK.TRANS64.TRYWAIT P0, [R0+URZ], R3 ;  /* 0x00000003000075a7 */ /* 0x0022a400080011ff */
[----:B--2---:R-:W-:Y:S05]  /*93d0*/  @!P0 NANOSLEEP.SYNCS 0x989680 ;  /* 0x009896800000895d */ /* 0x004fea0003900000 */
[----:B------:R-:W2:Y:S02]  /*93e0*/  @!P0 SYNCS.PHASECHK.TRANS64 P0, [R0+URZ], R3 ;  /* 0x00000003000085a7 */ /* 0x000ea400080010ff */
[----:B--2---:R-:W-:Y:S05]  /*93f0*/  @!P0 BRA `(.L_x_172) ;  /* 0xfffffffc00f08947 */ /* 0x004fea000383ffff */
[----:B------:R-:W-:Y:S05]  /*9400*/  BRA `(.L_x_173) ;  /* 0xffffff9800cc7947 */ /* 0x000fea000383ffff */
.L_x_53:
[----:B------:R-:W-:-:S07]  /*9410*/  MOV R0, UR5 ;  /* 0x0000000500007c02 */ /* 0x000fce0008000f00 */
.L_x_174:
[----:B-1----:R1:W2:Y:S02]  /*9420*/  SYNCS.PHASECHK.TRANS64.TRYWAIT P0, [R0+URZ], R3 ;  /* 0x00000003000075a7 */ /* 0x0022a400080011ff */
[----:B--2---:R-:W-:Y:S05]  /*9430*/  @!P0 NANOSLEEP.SYNCS 0x989680 ;  /* 0x009896800000895d */ /* 0x004fea0003900000 */
[----:B------:R-:W2:Y:S02]  /*9440*/  @!P0 SYNCS.PHASECHK.TRANS64 P0, [R0+URZ], R3 ;  /* 0x00000003000085a7 */ /* 0x000ea400080010ff */
[----:B--2---:R-:W-:Y:S05]  /*9450*/  @!P0 BRA `(.L_x_174) ;  /* 0xfffffffc00f08947 */ /* 0x004fea000383ffff */
[----:B------:R-:W-:Y:S05]  /*9460*/  BRA `(.L_x_175) ;  /* 0xffffff9800d87947 */ /* 0x000fea000383ffff */
.L_x_54:
[----:B------:R-:W-:-:S07]  /*9470*/  MOV R0, UR5 ;  /* 0x0000000500007c02 */ /* 0x000fce0008000f00 */
.L_x_176:
[----:B-1----:R1:W2:Y:S02]  /*9480*/  SYNCS.PHASECHK.TRANS64.TRYWAIT P0, [R0+URZ], R3 ;  /* 0x00000003000075a7 */ /* 0x0022a400080011ff */
[----:B--2---:R-:W-:Y:S05]  /*9490*/  @!P0 NANOSLEEP.SYNCS 0x989680 ;  /* 0x009896800000895d */ /* 0x004fea0003900000 */
[----:B------:R-:W2:Y:S02]  /*94a0*/  @!P0 SYNCS.PHASECHK.TRANS64 P0, [R0+URZ], R3 ;  /* 0x00000003000085a7 */ /* 0x000ea400080010ff */
[----:B--2---:R-:W-:Y:S05]  /*94b0*/  @!P0 BRA `(.L_x_176) ;  /* 0xfffffffc00f08947 */ /* 0x004fea000383ffff */
[----:B------:R-:W-:Y:S05]  /*94c0*/  BRA `(.L_x_177) ;  /* 0xffffff9800e47947 */ /* 0x000fea000383ffff */
.L_x_55:
[----:B------:R-:W-:-:S07]  /*94d0*/  MOV R0, UR5 ;  /* 0x0000000500007c02 */ /* 0x000fce0008000f00 */
.L_x_178:
[----:B-1----:R1:W2:Y:S02]  /*94e0*/  SYNCS.PHASECHK.TRANS64.TRYWAIT P0, [R0+URZ], R3 ;  /* 0x00000003000075a7 */ /* 0x0022a400080011ff */
[----:B--2---:R-:W-:Y:S05]  /*94f0*/  @!P0 NANOSLEEP.SYNCS 0x989680 ;  /* 0x009896800000895d */ /* 0x004fea0003900000 */
[----:B------:R-:W2:Y:S02]  /*9500*/  @!P0 SYNCS.PHASECHK.TRANS64 P0, [R0+URZ], R3 ;  /* 0x00000003000085a7 */ /* 0x000ea400080010ff */
[----:B--2---:R-:W-:Y:S05]  /*9510*/  @!P0 BRA `(.L_x_178) ;  /* 0xfffffffc00f08947 */ /* 0x004fea000383ffff */
[----:B------:R-:W-:Y:S05]  /*9520*/  BRA `(.L_x_179) ;  /* 0xffffff9800f07947 */ /* 0x000fea000383ffff */
.L_x_56:
[----:B------:R-:W-:-:S07]  /*9530*/  MOV R0, UR5 ;  /* 0x0000000500007c02 */ /* 0x000fce0008000f00 */
.L_x_180:
[----:B-1----:R1:W2:Y:S02]  /*9540*/  SYNCS.PHASECHK.TRANS64.TRYWAIT P0, [R0+URZ], R3 ;  /* 0x00000003000075a7 */ /* 0x0022a400080011ff */
[----:B--2---:R-:W-:Y:S05]  /*9550*/  @!P0 NANOSLEEP.SYNCS 0x989680 ;  /* 0x009896800000895d */ /* 0x004fea0003900000 */
[----:B------:R-:W2:Y:S02]  /*9560*/  @!P0 SYNCS.PHASECHK.TRANS64 P0, [R0+URZ], R3 ;  /* 0x00000003000085a7 */ /* 0x000ea400080010ff */
[----:B--2---:R-:W-:Y:S05]  /*9570*/  @!P0 BRA `(.L_x_180) ;  /* 0xfffffffc00f08947 */ /* 0x004fea000383ffff */
[----:B------:R-:W-:Y:S05]  /*9580*/  BRA `(.L_x_181) ;  /* 0xffffff9800fc7947 */ /* 0x000fea000383ffff */
.L_x_57:
[----:B------:R-:W-:-:S07]  /*9590*/  MOV R0, UR5 ;  /* 0x0000000500007c02 */ /* 0x000fce0008000f00 */
.L_x_182:
[----:B-1----:R1:W2:Y:S02]  /*95a0*/  SYNCS.PHASECHK.TRANS64.TRYWAIT P0, [R0+URZ], R3 ;  /* 0x00000003000075a7 */ /* 0x0022a400080011ff */
[----:B--2---:R-:W-:Y:S05]  /*95b0*/  @!P0 NANOSLEEP.SYNCS 0x989680 ;  /* 0x009896800000895d */ /* 0x004fea0003900000 */
[----:B------:R-:W2:Y:S02]  /*95c0*/  @!P0 SYNCS.PHASECHK.TRANS64 P0, [R0+URZ], R3 ;  /* 0x00000003000085a7 */ /* 0x000ea400080010ff */
[----:B--2---:R-:W-:Y:S05]  /*95d0*/  @!P0 BRA `(.L_x_182) ;  /* 0xfffffffc00f08947 */ /* 0x004fea000383ffff */
[----:B------:R-:W-:Y:S05]  /*95e0*/  BRA `(.L_x_183) ;  /* 0xffffff9c00087947 */ /* 0x000fea000383ffff */
.L_x_58:
[----:B------:R-:W-:-:S07]  /*95f0*/  MOV R0, UR5 ;  /* 0x0000000500007c02 */ /* 0x000fce0008000f00 */
.L_x_184:
[----:B-1----:R1:W2:Y:S02]  /*9600*/  SYNCS.PHASECHK.TRANS64.TRYWAIT P0, [R0+URZ], R3 ;  /* 0x00000003000075a7 */ /* 0x0022a400080011ff */
[----:B--2---:R-:W-:Y:S05]  /*9610*/  @!P0 NANOSLEEP.SYNCS 0x989680 ;  /* 0x009896800000895d */ /* 0x004fea0003900000 */
[----:B------:R-:W2:Y:S02]  /*9620*/  @!P0 SYNCS.PHASECHK.TRANS64 P0, [R0+URZ], R3 ;  /* 0x00000003000085a7 */ /* 0x000ea400080010ff */
[----:B--2---:R-:W-:Y:S05]  /*9630*/  @!P0 BRA `(.L_x_184) ;  /* 0xfffffffc00f08947 */ /* 0x004fea000383ffff */
[----:B------:R-:W-:Y:S05]  /*9640*/  BRA `(.L_x_185) ;  /* 0xffffff9c00147947 */ /* 0x000fea000383ffff */
.L_x_59:
[----:B------:R-:W-:-:S07]  /*9650*/  MOV R0, UR5 ;  /* 0x0000000500007c02 */ /* 0x000fce0008000f00 */
.L_x_186:
[----:B-1----:R1:W2:Y:S02]  /*9660*/  SYNCS.PHASECHK.TRANS64.TRYWAIT P0, [R0+URZ], R3 ;  /* 0x00000003000075a7 */ /* 0x0022a400080011ff */
[----:B--2---:R-:W-:Y:S05]  /*9670*/  @!P0 NANOSLEEP.SYNCS 0x989680 ;  /* 0x009896800000895d */ /* 0x004fea0003900000 */
[----:B------:R-:W2:Y:S02]  /*9680*/  @!P0 SYNCS.PHASECHK.TRANS64 P0, [R0+URZ], R3 ;  /* 0x00000003000085a7 */ /* 0x000ea400080010ff */
[----:B--2---:R-:W-:Y:S05]  /*9690*/  @!P0 BRA `(.L_x_186) ;  /* 0xfffffffc00f08947 */ /* 0x004fea000383ffff */
[----:B------:R-:W-:Y:S05]  /*96a0*/  BRA `(.L_x_187) ;  /* 0xffffff9c00207947 */ /* 0x000fea000383ffff */
.L_x_62:
[----:B-1----:R1:W2:Y:S02]  /*96b0*/  SYNCS.PHASECHK.TRANS64.TRYWAIT P0, [R2+URZ+0x1c0], R4 ;  /* 0x0001c004020075a7 */ /* 0x0022a400080011ff */
[----:B--2---:R-:W-:Y:S05]  /*96c0*/  @!P0 NANOSLEEP.SYNCS 0x989680 ;  /* 0x009896800000895d */ /* 0x004fea0003900000 */
[----:B------:R-:W2:Y:S02]  /*96d0*/  @!P0 SYNCS.PHASECHK.TRANS64 P0, [R2+URZ+0x1c0], R4 ;  /* 0x0001c004020085a7 */ /* 0x000ea400080010ff */
[----:B--2---:R-:W-:Y:S05]  /*96e0*/  @!P0 BRA `(.L_x_62) ;  /* 0xfffffffc00f08947 */ /* 0x004fea000383ffff */
[----:B------:R-:W-:Y:S05]  /*96f0*/  BRA `(.L_x_188) ;  /* 0xffffff9c00847947 */ /* 0x000fea000383ffff */
.L_x_63:
[----:B------:R-:W-:-:S07]  /*9700*/  MOV R2, UR4 ;  /* 0x0000000400027c02 */ /* 0x000fce0008000f00 */
.L_x_189:
[----:B-1----:R1:W2:Y:S02]  /*9710*/  SYNCS.PHASECHK.TRANS64.TRYWAIT P0, [R2+URZ+0x170], R5 ;  /* 0x00017005020075a7 */ /* 0x0022a400080011ff */
[----:B--2---:R-:W-:Y:S05]  /*9720*/  @!P0 NANOSLEEP.SYNCS 0x989680 ;  /* 0x009896800000895d */ /* 0x004fea0003900000 */
[----:B------:R-:W2:Y:S02]  /*9730*/  @!P0 SYNCS.PHASECHK.TRANS64 P0, [R2+URZ+0x170], R5 ;  /* 0x00017005020085a7 */ /* 0x000ea400080010ff */
[----:B--2---:R-:W-:Y:S05]  /*9740*/  @!P0 BRA `(.L_x_189) ;  /* 0xfffffffc00f08947 */ /* 0x004fea000383ffff */
[----:B------:R-:W-:Y:S05]  /*9750*/  BRA `(.L_x_190) ;  /* 0xffffff9c00947947 */ /* 0x000fea000383ffff */
.L_x_64:
[----:B-1----:R1:W2:Y:S02]  /*9760*/  SYNCS.PHASECHK.TRANS64.TRYWAIT P1, [R2+URZ+0x160], R4 ;  /* 0x00016004020075a7 */ /* 0x0022a400080211ff */
[----:B--2---:R-:W-:Y:S05]  /*9770*/  @!P1 NANOSLEEP.SYNCS 0x989680 ;  /* 0x009896800000995d */ /* 0x004fea0003900000 */
[----:B------:R-:W2:Y:S02]  /*9780*/  @!P1 SYNCS.PHASECHK.TRANS64 P1, [R2+URZ+0x160], R4 ;  /* 0x00016004020095a7 */ /* 0x000ea400080210ff */
[----:B--2---:R-:W-:Y:S05]  /*9790*/  @!P1 BRA `(.L_x_64) ;  /* 0xfffffffc00f09947 */ /* 0x004fea000383ffff */
[----:B------:R-:W-:Y:S05]  /*97a0*/  BRA `(.L_x_191) ;  /* 0xffffff9c00c47947 */ /* 0x000fea000383ffff */
.L_x_67:
[----:B------:R-:W-:-:S07]  /*97b0*/  MOV R0, UR4 ;  /* 0x0000000400007c02 */ /* 0x000fce0008000f00 */
.L_x_192:
[----:B-1----:R1:W2:Y:S02]  /*97c0*/  SYNCS.PHASECHK.TRANS64.TRYWAIT P0, [R0+URZ+0x170], R2 ;  /* 0x00017002000075a7 */ /* 0x0022a400080011ff */
[----:B--2---:R-:W-:Y:S05]  /*97d0*/  @!P0 NANOSLEEP.SYNCS 0x989680 ;  /* 0x009896800000895d */ /* 0x004fea0003900000 */
[----:B------:R-:W2:Y:S02]  /*97e0*/  @!P0 SYNCS.PHASECHK.TRANS64 P0, [R0+URZ+0x170], R2 ;  /* 0x00017002000085a7 */ /* 0x000ea400080010ff */
[----:B--2---:R-:W-:Y:S05]  /*97f0*/  @!P0 BRA `(.L_x_192) ;  /* 0xfffffffc00f08947 */ /* 0x004fea000383ffff */
[----:B------:R-:W-:Y:S05]  /*9800*/  BRA `(.L_x_66) ;  /* 0xffffffa000187947 */ /* 0x000fea000383ffff */
.L_x_74:
[----:B-1----:R1:W2:Y:S02]  /*9810*/  SYNCS.PHASECHK.TRANS64.TRYWAIT P1, [R0+URZ+0x160], R2 ;  /* 0x00016002000075a7 */ /* 0x0022a400080211ff */
[----:B--2---:R-:W-:Y:S05]  /*9820*/  @!P1 NANOSLEEP.SYNCS 0x989680 ;  /* 0x009896800000995d */ /* 0x004fea0003900000 */
[----:B------:R-:W2:Y:S02]  /*9830*/  @!P1 SYNCS.PHASECHK.TRANS64 P1, [R0+URZ+0x160], R2 ;  /* 0x00016002000095a7 */ /* 0x000ea400080210ff */
[----:B--2---:R-:W-:Y:S05]  /*9840*/  @!P1 BRA `(.L_x_74) ;  /* 0xfffffffc00f09947 */ /* 0x004fea000383ffff */
[----:B------:R-:W-:Y:S05]  /*9850*/  BRA `(.L_x_193) ;  /* 0xffffffa400807947 */ /* 0x000fea000383ffff */
.L_x_75:
[----:B------:R-:W-:-:S07]  /*9860*/  MOV R2, UR23 ;  /* 0x0000001700027c02 */ /* 0x000fce0008000f00 */
.L_x_194:
[----:B-1----:R1:W2:Y:S02]  /*9870*/  SYNCS.PHASECHK.TRANS64.TRYWAIT P0, [R2+URZ+0x1a0], R0 ;  /* 0x0001a000020075a7 */ /* 0x0022a400080011ff */
[----:B--2---:R-:W-:Y:S05]  /*9880*/  @!P0 NANOSLEEP.SYNCS 0x989680 ;  /* 0x009896800000895d */ /* 0x004fea0003900000 */
[----:B------:R-:W2:Y:S02]  /*9890*/  @!P0 SYNCS.PHASECHK.TRANS64 P0, [R2+URZ+0x1a0], R0 ;  /* 0x0001a000020085a7 */ /* 0x000ea400080010ff */
[----:B--2---:R-:W-:Y:S05]  /*98a0*/  @!P0 BRA `(.L_x_194) ;  /* 0xfffffffc00f08947 */ /* 0x004fea000383ffff */
[----:B------:R-:W-:Y:S05]  /*98b0*/  BRA `(.L_x_195) ;  /* 0xffffffa400d07947 */ /* 0x000fea000383ffff */
.L_x_78:
[----:B------:R-:W-:Y:S07]  /*98c0*/  MOV R0, UR5 ;  /* 0x0000000500007c02 */ /* 0x000fee0008000f00 */
.L_x_196:
[----:B-1----:R1:W2:Y:S02]  /*98d0*/  SYNCS.PHASECHK.TRANS64.TRYWAIT P0, [R0+URZ], R2 ;  /* 0x00000002000075a7 */ /* 0x0022a400080011ff */
[----:B--2---:R-:W-:Y:S05]  /*98e0*/  @!P0 NANOSLEEP.SYNCS 0x989680 ;  /* 0x009896800000895d */ /* 0x004fea0003900000 */
[----:B------:R-:W2:Y:S02]  /*98f0*/  @!P0 SYNCS.PHASECHK.TRANS64 P0, [R0+URZ], R2 ;  /* 0x00000002000085a7 */ /* 0x000ea400080010ff */
[----:B--2---:R-:W-:Y:S05]  /*9900*/  @!P0 BRA `(.L_x_196) ;  /* 0xfffffffc00f08947 */ /* 0x004fea000383ffff */
[----:B------:R-:W-:Y:S05]  /*9910*/  BRA `(.L_x_77) ;  /* 0xffffffa400ec7947 */ /* 0x000fea000383ffff */
.L_x_81:
[----:B------:R-:W-:-:S07]  /*9920*/  MOV R0, UR4 ;  /* 0x0000000400007c02 */ /* 0x000fce0008000f00 */
.L_x_197:
[----:B--2---:R2:W4:Y:S02]  /*9930*/  SYNCS.PHASECHK.TRANS64.TRYWAIT P0, [R0+URZ], R2 ;  /* 0x00000002000075a7 */ /* 0x00452400080011ff */
[----:B----4-:R-:W-:Y:S05]  /*9940*/  @!P0 NANOSLEEP.SYNCS 0x989680 ;  /* 0x009896800000895d */ /* 0x010fea0003900000 */
[----:B------:R-:W4:Y:S02]  /*9950*/  @!P0 SYNCS.PHASECHK.TRANS64 P0, [R0+URZ], R2 ;  /* 0x00000002000085a7 */ /* 0x000f2400080010ff */
[----:B----4-:R-:W-:Y:S05]  /*9960*/  @!P0 BRA `(.L_x_197) ;  /* 0xfffffffc00f08947 */ /* 0x010fea000383ffff */
[----:B------:R-:W-:Y:S05]  /*9970*/  BRA `(.L_x_198) ;  /* 0xffffffa800a07947 */ /* 0x000fea000383ffff */
.L_x_82:
[----:B------:R-:W-:-:S07]  /*9980*/  MOV R0, UR5 ;  /* 0x0000000500007c02 */ /* 0x000fce0008000f00 */
.L_x_199:
[----:B-1----:R1:W2:Y:S02]  /*9990*/  SYNCS.PHASECHK.TRANS64.TRYWAIT P0, [R0+URZ], R3 ;  /* 0x00000003000075a7 */ /* 0x0022a400080011ff */
[----:B--2---:R-:W-:Y:S05]  /*99a0*/  @!P0 NANOSLEEP.SYNCS 0x989680 ;  /* 0x009896800000895d */ /* 0x004fea0003900000 */
[----:B------:R-:W2:Y:S02]  /*99b0*/  @!P0 SYNCS.PHASECHK.TRANS64 P0, [R0+URZ], R3 ;  /* 0x00000003000085a7 */ /* 0x000ea400080010ff */
[----:B--2---:R-:W-:Y:S05]  /*99c0*/  @!P0 BRA `(.L_x_199) ;  /* 0xfffffffc00f08947 */ /* 0x004fea000383ffff */
[----:B------:R-:W-:Y:S05]  /*99d0*/  BRA `(.L_x_200) ;  /* 0xffffffa800ac7947 */ /* 0x000fea000383ffff */
.L_x_83:
[----:B------:R-:W-:-:S07]  /*99e0*/  MOV R0, UR5 ;  /* 0x0000000500007c02 */ /* 0x000fce0008000f00 */
.L_x_201:
[----:B-1----:R1:W2:Y:S02]  /*99f0*/  SYNCS.PHASECHK.TRANS64.TRYWAIT P0, [R0+URZ], R3 ;  /* 0x00000003000075a7 */ /* 0x0022a400080011ff */
[----:B--2---:R-:W-:Y:S05]  /*9a00*/  @!P0 NANOSLEEP.SYNCS 0x989680 ;  /* 0x009896800000895d */ /* 0x004fea0003900000 */
[----:B------:R-:W2:Y:S02]  /*9a10*/  @!P0 SYNCS.PHASECHK.TRANS64 P0, [R0+URZ], R3 ;  /* 0x00000003000085a7 */ /* 0x000ea400080010ff */
[----:B--2---:R-:W-:Y:S05]  /*9a20*/  @!P0 BRA `(.L_x_201) ;  /* 0xfffffffc00f08947 */ /* 0x004fea000383ffff */
[----:B------:R-:W-:Y:S05]  /*9a30*/  BRA `(.L_x_202) ;  /* 0xffffffa800b87947 */ /* 0x000fea000383ffff */
.L_x_84:
[----:B-1----:R-:W-:-:S07]  /*9a40*/  MOV R0, UR4 ;  /* 0x0000000400007c02 */ /* 0x002fce0008000f00 */
.L_x_203:
[----:B-1----:R1:W2:Y:S02]  /*9a50*/  SYNCS.PHASECHK.TRANS64.TRYWAIT P0, [R0+URZ], R2 ;  /* 0x00000002000075a7 */ /* 0x0022a400080011ff */
[----:B--2---:R-:W-:Y:S05]  /*9a60*/  @!P0 NANOSLEEP.SYNCS 0x989680 ;  /* 0x009896800000895d */ /* 0x004fea0003900000 */
[----:B------:R-:W2:Y:S02]  /*9a70*/  @!P0 SYNCS.PHASECHK.TRANS64 P0, [R0+URZ], R2 ;  /* 0x00000002000085a7 */ /* 0x000ea400080010ff */
[----:B--2---:R-:W-:Y:S05]  /*9a80*/  @!P0 BRA `(.L_x_203) ;  /* 0xfffffffc00f08947 */ /* 0x004fea000383ffff */
[----:B------:R-:W-:Y:S05]  /*9a90*/  BRA `(.L_x_204) ;  /* 0xffffffa800c47947 */ /* 0x000fea000383ffff */
.L_x_89:
[----:B--2---:R2:W3:Y:S02]  /*9aa0*/  SYNCS.PHASECHK.TRANS64.TRYWAIT P0, [R12+URZ+0x160], R0 ;  /* 0x000160000c0075a7 */ /* 0x0044e400080011ff */
[----:B---3--:R-:W-:Y:S05]  /*9ab0*/  @!P0 NANOSLEEP.SYNCS 0x989680 ;  /* 0x009896800000895d */ /* 0x008fea0003900000 */
[----:B------:R-:W3:Y:S02]  /*9ac0*/  @!P0 SYNCS.PHASECHK.TRANS64 P0, [R12+URZ+0x160], R0 ;  /* 0x000160000c0085a7 */ /* 0x000ee400080010ff */
[----:B---3--:R-:W-:Y:S05]  /*9ad0*/  @!P0 BRA `(.L_x_89) ;  /* 0xfffffffc00f08947 */ /* 0x008fea000383ffff */
[----:B------:R-:W-:Y:S05]  /*9ae0*/  BRA `(.L_x_205) ;  /* 0xffffffac00f47947 */ /* 0x000fea000383ffff */
.L_x_92:
[----:B--2---:R-:W-:Y:S07]  /*9af0*/  MOV R0, UR21 ;  /* 0x0000001500007c02 */ /* 0x004fee0008000f00 */
.L_x_206:
[----:B--2---:R2:W3:Y:S02]  /*9b00*/  SYNCS.PHASECHK.TRANS64.TRYWAIT P2, [R0+URZ+0x158], R6 ;  /* 0x00015806000075a7 */ /* 0x0044e400080411ff */
[----:B---3--:R-:W-:Y:S05]  /*9b10*/  @!P2 NANOSLEEP.SYNCS 0x989680 ;  /* 0x009896800000a95d */ /* 0x008fea0003900000 */
[----:B------:R-:W3:Y:S02]  /*9b20*/  @!P2 SYNCS.PHASECHK.TRANS64 P2, [R0+URZ+0x158], R6 ;  /* 0x000158060000a5a7 */ /* 0x000ee400080410ff */
[----:B---3--:R-:W-:Y:S05]  /*9b30*/  @!P2 BRA `(.L_x_206) ;  /* 0xfffffffc00f0a947 */ /* 0x008fea000383ffff */
[----:B------:R-:W-:Y:S05]  /*9b40*/  BRA `(.L_x_91) ;  /* 0xffffffb4005c7947 */ /* 0x000fea000383ffff */
.L_x_95:
[----:B------:R-:W-:Y:S07]  /*9b50*/  MOV R0, UR21 ;  /* 0x0000001500007c02 */ /* 0x000fee0008000f00 */
.L_x_207:
[----:B--2---:R2:W3:Y:S02]  /*9b60*/  SYNCS.PHASECHK.TRANS64.TRYWAIT P0, [R0+URZ+0x130], R9 ;  /* 0x00013009000075a7 */ /* 0x0044e400080011ff */
[----:B---3--:R-:W-:Y:S05]  /*9b70*/  @!P0 NANOSLEEP.SYNCS 0x989680 ;  /* 0x009896800000895d */ /* 0x008fea0003900000 */
[----:B------:R-:W3:Y:S02]  /*9b80*/  @!P0 SYNCS.PHASECHK.TRANS64 P0, [R0+URZ+0x130], R9 ;  /* 0x00013009000085a7 */ /* 0x000ee400080010ff */
[----:B---3--:R-:W-:Y:S05]  /*9b90*/  @!P0 BRA `(.L_x_207) ;  /* 0xfffffffc00f08947 */ /* 0x008fea000383ffff */
[----:B------:R-:W-:Y:S05]  /*9ba0*/  BRA `(.L_x_208) ;  /* 0xffffffb400b87947 */ /* 0x000fea000383ffff */
.L_x_96:
[----:B------:R-:W-:Y:S07]  /*9bb0*/  MOV R0, UR21 ;  /* 0x0000001500007c02 */ /* 0x000fee0008000f00 */
.L_x_209:
[----:B--2---:R2:W3:Y:S02]  /*9bc0*/  SYNCS.PHASECHK.TRANS64.TRYWAIT P0, [R0+URZ+0x138], R9 ;  /* 0x00013809000075a7 */ /* 0x0044e400080011ff */
[----:B---3--:R-:W-:Y:S05]  /*9bd0*/  @!P0 NANOSLEEP.SYNCS 0x989680 ;  /* 0x009896800000895d */ /* 0x008fea0003900000 */
[----:B------:R-:W3:Y:S02]  /*9be0*/  @!P0 SYNCS.PHASECHK.TRANS64 P0, [R0+URZ+0x138], R9 ;  /* 0x00013809000085a7 */ /* 0x000ee400080010ff */
[----:B---3--:R-:W-:Y:S05]  /*9bf0*/  @!P0 BRA `(.L_x_209) ;  /* 0xfffffffc00f08947 */ /* 0x008fea000383ffff */
[----:B------:R-:W-:Y:S05]  /*9c00*/  BRA `(.L_x_210) ;  /* 0xffffffb400f07947 */ /* 0x000fea000383ffff */
.L_x_97:
[----:B------:R-:W-:Y:S07]  /*9c10*/  MOV R0, UR21 ;  /* 0x0000001500007c02 */ /* 0x000fee0008000f00 */
.L_x_211:
[----:B--2---:R2:W3:Y:S02]  /*9c20*/  SYNCS.PHASECHK.TRANS64.TRYWAIT P0, [R0+URZ+0x140], R9 ;  /* 0x00014009000075a7 */ /* 0x0044e400080011ff */
[----:B---3--:R-:W-:Y:S05]  /*9c30*/  @!P0 NANOSLEEP.SYNCS 0x989680 ;  /* 0x009896800000895d */ /* 0x008fea0003900000 */
[----:B------:R-:W3:Y:S02]  /*9c40*/  @!P0 SYNCS.PHASECHK.TRANS64 P0, [R0+URZ+0x140], R9 ;  /* 0x00014009000085a7 */ /* 0x000ee400080010ff */
[----:B---3--:R-:W-:Y:S05]  /*9c50*/  @!P0 BRA `(.L_x_211) ;  /* 0xfffffffc00f08947 */ /* 0x008fea000383ffff */
[----:B------:R-:W-:Y:S05]  /*9c60*/  BRA `(.L_x_212) ;  /* 0xffffffb800347947 */ /* 0x000fea000383ffff */
.L_x_98:
[----:B------:R-:W-:Y:S07]  /*9c70*/  MOV R0, UR21 ;  /* 0x0000001500007c02 */ /* 0x000fee0008000f00 */
.L_x_213:
[----:B--2---:R2:W3:Y:S02]  /*9c80*/  SYNCS.PHASECHK.TRANS64.TRYWAIT P0, [R0+URZ+0x148], R9 ;  /* 0x00014809000075a7 */ /* 0x0044e400080011ff */
[----:B---3--:R-:W-:Y:S05]  /*9c90*/  @!P0 NANOSLEEP.SYNCS 0x989680 ;  /* 0x009896800000895d */ /* 0x008fea0003900000 */
[----:B------:R-:W3:Y:S02]  /*9ca0*/  @!P0 SYNCS.PHASECHK.TRANS64 P0, [R0+URZ+0x148], R9 ;  /* 0x00014809000085a7 */ /* 0x000ee400080010ff */
[----:B---3--:R-:W-:Y:S05]  /*9cb0*/  @!P0 BRA `(.L_x_213) ;  /* 0xfffffffc00f08947 */ /* 0x008fea000383ffff */
[----:B------:R-:W-:Y:S05]  /*9cc0*/  BRA `(.L_x_214) ;  /* 0xffffffb800747947 */ /* 0x000fea000383ffff */
.L_x_100:
[----:B------:R-:W-:-:S07]  /*9cd0*/  MOV R0, UR21 ;  /* 0x0000001500007c02 */ /* 0x000fce0008000f00 */
.L_x_215:
[----:B---3--:R3:W4:Y:S02]  /*9ce0*/  SYNCS.PHASECHK.TRANS64.TRYWAIT P0, [R0+URZ+0x130], R2 ;  /* 0x00013002000075a7 */ /* 0x00872400080011ff */
[----:B----4-:R-:W-:Y:S05]  /*9cf0*/  @!P0 NANOSLEEP.SYNCS 0x989680 ;  /* 0x009896800000895d */ /* 0x010fea0003900000 */
[----:B------:R-:W4:Y:S02]  /*9d00*/  @!P0 SYNCS.PHASECHK.TRANS64 P0, [R0+URZ+0x130], R2 ;  /* 0x00013002000085a7 */ /* 0x000f2400080010ff */
[----:B----4-:R-:W-:Y:S05]  /*9d10*/  @!P0 BRA `(.L_x_215) ;  /* 0xfffffffc00f08947 */ /* 0x010fea000383ffff */
[----:B------:R-:W-:Y:S05]  /*9d20*/  BRA `(.L_x_216) ;  /* 0xffffffb800ec7947 */ /* 0x000fea000383ffff */
.L_x_101:
[----:B---3--:R-:W-:-:S07]  /*9d30*/  MOV R0, UR21 ;  /* 0x0000001500007c02 */ /* 0x008fce0008000f00 */
.L_x_217:
[----:B---3--:R3:W4:Y:S02]  /*9d40*/  SYNCS.PHASECHK.TRANS64.TRYWAIT P0, [R0+URZ+0x138], R2 ;  /* 0x00013802000075a7 */ /* 0x00872400080011ff */
[----:B----4-:R-:W-:Y:S05]  /*9d50*/  @!P0 NANOSLEEP.SYNCS 0x989680 ;  /* 0x009896800000895d */ /* 0x010fea0003900000 */
[----:B------:R-:W4:Y:S02]  /*9d60*/  @!P0 SYNCS.PHASECHK.TRANS64 P0, [R0+URZ+0x138], R2 ;  /* 0x00013802000085a7 */ /* 0x000f2400080010ff */
[----:B----4-:R-:W-:Y:S05]  /*9d70*/  @!P0 BRA `(.L_x_217) ;  /* 0xfffffffc00f08947 */ /* 0x010fea000383ffff */
[----:B------:R-:W-:Y:S05]  /*9d80*/  BRA `(.L_x_218) ;  /* 0xffffffb800dc7947 */ /* 0x000fea000383ffff */
.L_x_102:
[----:B---3--:R-:W-:-:S07]  /*9d90*/  MOV R0, UR21 ;  /* 0x0000001500007c02 */ /* 0x008fce0008000f00 */
.L_x_219:
[----:B---3--:R3:W4:Y:S02]  /*9da0*/  SYNCS.PHASECHK.TRANS64.TRYWAIT P0, [R0+URZ+0x140], R2 ;  /* 0x00014002000075a7 */ /* 0x00872400080011ff */
[----:B----4-:R-:W-:Y:S05]  /*9db0*/  @!P0 NANOSLEEP.SYNCS 0x989680 ;  /* 0x009896800000895d */ /* 0x010fea0003900000 */
[----:B------:R-:W4:Y:S02]  /*9dc0*/  @!P0 SYNCS.PHASECHK.TRANS64 P0, [R0+URZ+0x140], R2 ;  /* 0x00014002000085a7 */ /* 0x000f2400080010ff */
[----:B----4-:R-:W-:Y:S05]  /*9dd0*/  @!P0 BRA `(.L_x_219) ;  /* 0xfffffffc00f08947 */ /* 0x010fea000383ffff */
[----:B------:R-:W-:Y:S05]  /*9de0*/  BRA `(.L_x_220) ;  /* 0xffffffb800cc7947 */ /* 0x000fea000383ffff */
.L_x_104:
[----:B-1----:R1:W2:Y:S02]  /*9df0*/  SYNCS.PHASECHK.TRANS64.TRYWAIT P0, [R3+URZ+0x160], R0 ;  /* 0x00016000030075a7 */ /* 0x0022a400080011ff */
[----:B--2---:R-:W-:Y:S05]  /*9e00*/  @!P0 NANOSLEEP.SYNCS 0x989680 ;  /* 0x009896800000895d */ /* 0x004fea0003900000 */
[----:B------:R-:W2:Y:S02]  /*9e10*/  @!P0 SYNCS.PHASECHK.TRANS64 P0, [R3+URZ+0x160], R0 ;  /* 0x00016000030085a7 */ /* 0x000ea400080010ff */
[----:B--2---:R-:W-:Y:S05]  /*9e20*/  @!P0 BRA `(.L_x_104) ;  /* 0xfffffffc00f08947 */ /* 0x004fea000383ffff */
[----:B------:R-:W-:Y:S05]  /*9e30*/  BRA `(.L_x_221) ;  /* 0xffffffbc00987947 */ /* 0x000fea000383ffff */
.L_x_115:
[----:B-1----:R-:W-:Y:S04]  /*9e40*/  MOV R0, UR44 ;  /* 0x0000002c00007c02 */ /* 0x002fe80008000f00 */
[----:B------:R1:W2:Y:S03]  /*9e50*/  SYNCS.PHASECHK.TRANS64.TRYWAIT P1, [R0+URZ+0x110], R3 ;  /* 0x00011003000075a7 */ /* 0x0002a600080211ff */
[----:B--2---:R-:W-:Y:S05]  /*9e60*/  @!P1 NANOSLEEP.SYNCS 0x989680 ;  /* 0x009896800000995d */ /* 0x004fea0003900000 */
[----:B------:R-:W2:Y:S02]  /*9e70*/  @!P1 SYNCS.PHASECHK.TRANS64 P1, [R0+URZ+0x110], R3 ;  /* 0x00011003000095a7 */ /* 0x000ea400080210ff */
[----:B--2---:R-:W-:Y:S05]  /*9e80*/  @!P1 BRA `(.L_x_115) ;  /* 0xfffffffc00ec9947 */ /* 0x004fea000383ffff */
[----:B------:R-:W-:Y:S05]  /*9e90*/  BRA `(.L_x_114) ;  /* 0xffffffc800fc7947 */ /* 0x000fea000383ffff */
.L_x_117:
[----:B-1----:R1:W3:Y:S02]  /*9ea0*/  SYNCS.PHASECHK.TRANS64.TRYWAIT P0, [R26+URZ+0x180], R2 ;  /* 0x000180021a0075a7 */ /* 0x0022e400080011ff */
[----:B---3--:R-:W-:Y:S05]  /*9eb0*/  @!P0 NANOSLEEP.SYNCS 0x989680 ;  /* 0x009896800000895d */ /* 0x008fea0003900000 */
[----:B------:R-:W3:Y:S02]  /*9ec0*/  @!P0 SYNCS.PHASECHK.TRANS64 P0, [R26+URZ+0x180], R2 ;  /* 0x000180021a0085a7 */ /* 0x000ee400080010ff */
[----:B---3--:R-:W-:Y:S05]  /*9ed0*/  @!P0 BRA `(.L_x_117) ;  /* 0xfffffffc00f08947 */ /* 0x008fea000383ffff */
[----:B------:R-:W-:Y:S05]  /*9ee0*/  BRA `(.L_x_116) ;  /* 0xffffffcc00207947 */ /* 0x000fea000383ffff */
.L_x_126:
[----:B---3--:R3:W4:Y:S02]  /*9ef0*/  SYNCS.PHASECHK.TRANS64.TRYWAIT P0, [R4+URZ+0x110], R0 ;  /* 0x00011000040075a7 */ /* 0x00872400080011ff */
[----:B----4-:R-:W-:Y:S05]  /*9f00*/  @!P0 NANOSLEEP.SYNCS 0x989680 ;  /* 0x009896800000895d */ /* 0x010fea0003900000 */
[----:B------:R-:W4:Y:S02]  /*9f10*/  @!P0 SYNCS.PHASECHK.TRANS64 P0, [R4+URZ+0x110], R0 ;  /* 0x00011000040085a7 */ /* 0x000f2400080010ff */
[----:B----4-:R-:W-:Y:S05]  /*9f20*/  @!P0 BRA `(.L_x_126) ;  /* 0xfffffffc00f08947 */ /* 0x010fea000383ffff */
[----:B------:R-:W-:Y:S05]  /*9f30*/  BRA `(.L_x_125) ;  /* 0xffffffd4000c7947 */ /* 0x000fea000383ffff */
.L_x_134:
[----:B-1----:R1:W4:Y:S02]  /*9f40*/  SYNCS.PHASECHK.TRANS64.TRYWAIT P0, [R2+URZ+0x110], R4 ;  /* 0x00011004020075a7 */ /* 0x00232400080011ff */
[----:B----4-:R-:W-:Y:S05]  /*9f50*/  @!P0 NANOSLEEP.SYNCS 0x989680 ;  /* 0x009896800000895d */ /* 0x010fea0003900000 */
[----:B------:R-:W4:Y:S02]  /*9f60*/  @!P0 SYNCS.PHASECHK.TRANS64 P0, [R2+URZ+0x110], R4 ;  /* 0x00011004020085a7 */ /* 0x000f2400080010ff */
[----:B----4-:R-:W-:Y:S05]  /*9f70*/  @!P0 BRA `(.L_x_134) ;  /* 0xfffffffc00f08947 */ /* 0x010fea000383ffff */
[----:B------:R-:W-:Y:S05]  /*9f80*/  BRA `(.L_x_133) ;  /* 0xffffffdc001c7947 */ /* 0x000fea000383ffff */
.L_x_142:
[----:B---3--:R3:W4:Y:S02]  /*9f90*/  SYNCS.PHASECHK.TRANS64.TRYWAIT P0, [R3+URZ+0x110], R0 ;  /* 0x00011000030075a7 */ /* 0x00872400080011ff */
[----:B----4-:R-:W-:Y:S05]  /*9fa0*/  @!P0 NANOSLEEP.SYNCS 0x989680 ;  /* 0x009896800000895d */ /* 0x010fea0003900000 */
[----:B------:R-:W4:Y:S02]  /*9fb0*/  @!P0 SYNCS.PHASECHK.TRANS64 P0, [R3+URZ+0x110], R0 ;  /* 0x00011000030085a7 */ /* 0x000f2400080010ff */
[----:B----4-:R-:W-:Y:S05]  /*9fc0*/  @!P0 BRA `(.L_x_142) ;  /* 0xfffffffc00f08947 */ /* 0x010fea000383ffff */
[----:B------:R-:W-:Y:S05]  /*9fd0*/  BRA `(.L_x_141) ;  /* 0xffffffe400287947 */ /* 0x000fea000383ffff */
        .weak           $__internal_0_$__cuda_sm10x_tcgen05_guardrail_trap_col_being_dealloced_not_returned_by_alloc
        .type           $__internal_0_$__cuda_sm10x_tcgen05_guardrail_trap_col_being_dealloced_not_returned_by_alloc,@function
        .size           $__internal_0_$__cuda_sm10x_tcgen05_guardrail_trap_col_being_dealloced_not_returned_by_alloc,($__internal_1_$__cuda_sm10x_tcgen05_guardrail_trap_phase_invalid_during_alloc - $__internal_0_$__cuda_sm10x_tcgen05_guardrail_trap_col_being_dealloced_not_returned_by_alloc)
$__internal_0_$__cuda_sm10x_tcgen05_guardrail_trap_col_being_dealloced_not_returned_by_alloc:
[----:B------:R-:W-:Y:S05]  /*9fe0*/  BPT.TRAP 0x1 ;  /* 0x000000040000795c */ /* 0x000fea0000300000 */
[----:B------:R-:W-:-:S04]  /*9ff0*/  HFMA2 R3, -RZ, RZ, 0, 0 ;  /* 0x00000000ff037431 */ /* 0x000fc800000001ff */
[----:B------:R-:W-:Y:S05]  /*a000*/  RET.REL.NODEC R2 `(_ZN7cutlass13device_kernelINS_4gemm6kernel13GemmUniversalIN4cute5tupleIJiiiiEEENS1_10collective13CollectiveMmaINS1_35MainloopSm100TmaUmmaWarpSpecializedILi17ELi2ELi4ENS5_IJNS4_1CILi1EEENSA_ILi8EEESB_EEEEENS5_IJNSA_ILi64EEENSA_ILi128EEENSA_ILi32EEEEEENS_6half_tENS5_IJlSB_lEEESJ_SK_NS4_8TiledMMAINS4_8MMA_AtomIJNS4_20SM100_MMA_F16BF16_SSISJ_SJ_fLi64ELi128ELNS4_4UMMA5MajorE0ELSP_0ELNSO_7ScaleInE0ELSQ_0EEEEEENS4_6LayoutINS5_IJSB_SB_SB_EEENS5_IJNSA_ILi0EEESV_SV_EEEEENS5_IJNS4_10UnderscoreESY_SY_EEEEENS4_23SM90_TMA_LOAD_MULTICASTENS4_14ComposedLayoutINS4_7SwizzleILi2ELi4ELi3EEENS4_18smem_ptr_flag_bitsILi16EEENST_INS5_IJSC_SH_EEENS5_IJSH_SB_EEEEEEEvNS4_8identityENS4_13SM90_TMA_LOADES1A_vS1B_EENS_8epilogue10collective18CollectiveEpilogueINS1E_23Sm100TmaWarpSpecializedILi4ELi2ELi16ELb1ELb0EEEJSI_NS5_IJNST_ISF_SB_EENST_ISH_SB_EEEEESJ_SK_SJ_SK_NS1E_6fusion15FusionCallbacksIS1I_NS1M_17LinearCombinationISJ_fSJ_fLNS_15FloatRoundStyleE2EEESI_S1L_JEEENS4_5SM1004TMEM4LOAD26SM100_TMEM_LOAD_16dp256b4xES1C_S1A_NS4_17SM75_U32x4_LDSM_NENS4_14SM90_TMA_STOREES1A_NS4_17SM90_U32x4_STSM_NENS4_39AutoVectorizingCopyWithAssumedAlignmentILi128EEEEEEvvEEEEvNT_6ParamsE) ;  /* 0xffffff5c02fc7950 */ /* 0x000fea0003c3ffff */
        .weak           $__internal_1_$__cuda_sm10x_tcgen05_guardrail_trap_phase_invalid_during_alloc
        .type           $__internal_1_$__cuda_sm10x_tcgen05_guardrail_trap_phase_invalid_during_alloc,@function
        .size           $__internal_1_$__cuda_sm10x_tcgen05_guardrail_trap_phase_invalid_during_alloc,($__internal_2_$__cuda_sm10x_tcgen05_guardrail_trap_unallocated_columns_being_dealloced - $__internal_1_$__cuda_sm10x_tcgen05_guardrail_trap_phase_invalid_during_alloc)
$__internal_1_$__cuda_sm10x_tcgen05_guardrail_trap_phase_invalid_during_alloc:
[----:B------:R-:W-:Y:S05]  /*a010*/  BPT.TRAP 0x1 ;  /* 0x000000040000795c */ /* 0x000fea0000300000 */
[----:B------:R-:W-:-:S04]  /*a020*/  MOV R5, 0x0 ;  /* 0x0000000000057802 */ /* 0x000fc80000000f00 */
[----:B------:R-:W-:Y:S05]  /*a030*/  RET.REL.NODEC R4 `(_ZN7cutlass13device_kernelINS_4gemm6kernel13GemmUniversalIN4cute5tupleIJiiiiEEENS1_10collective13CollectiveMmaINS1_35MainloopSm100TmaUmmaWarpSpecializedILi17ELi2ELi4ENS5_IJNS4_1CILi1EEENSA_ILi8EEESB_EEEEENS5_IJNSA_ILi64EEENSA_ILi128EEENSA_ILi32EEEEEENS_6half_tENS5_IJlSB_lEEESJ_SK_NS4_8TiledMMAINS4_8MMA_AtomIJNS4_20SM100_MMA_F16BF16_SSISJ_SJ_fLi64ELi128ELNS4_4UMMA5MajorE0ELSP_0ELNSO_7ScaleInE0ELSQ_0EEEEEENS4_6LayoutINS5_IJSB_SB_SB_EEENS5_IJNSA_ILi0EEESV_SV_EEEEENS5_IJNS4_10UnderscoreESY_SY_EEEEENS4_23SM90_TMA_LOAD_MULTICASTENS4_14ComposedLayoutINS4_7SwizzleILi2ELi4ELi3EEENS4_18smem_ptr_flag_bitsILi16EEENST_INS5_IJSC_SH_EEENS5_IJSH_SB_EEEEEEEvNS4_8identityENS4_13SM90_TMA_LOADES1A_vS1B_EENS_8epilogue10collective18CollectiveEpilogueINS1E_23Sm100TmaWarpSpecializedILi4ELi2ELi16ELb1ELb0EEEJSI_NS5_IJNST_ISF_SB_EENST_ISH_SB_EEEEESJ_SK_SJ_SK_NS1E_6fusion15FusionCallbacksIS1I_NS1M_17LinearCombinationISJ_fSJ_fLNS_15FloatRoundStyleE2EEESI_S1L_JEEENS4_5SM1004TMEM4LOAD26SM100_TMEM_LOAD_16dp256b4xES1C_S1A_NS4_17SM75_U32x4_LDSM_NENS4_14SM90_TMA_STOREES1A_NS4_17SM90_U32x4_STSM_NENS4_39AutoVectorizingCopyWithAssumedAlignmentILi128EEEEEEvvEEEEvNT_6ParamsE) ;  /* 0xffffff5c04f07950 */ /* 0x000fea0003c3ffff */
        .weak           $__internal_2_$__cuda_sm10x_tcgen05_guardrail_trap_unallocated_columns_being_dealloced
        .type           $__internal_2_$__cuda_sm10x_tcgen05_guardrail_trap_unallocated_columns_being_dealloced,@function
        .size           $__internal_2_$__cuda_sm10x_tcgen05_guardrail_trap_unallocated_columns_being_dealloced,(.L_x_223 - $__internal_2_$__cuda_sm10x_tcgen05_guardrail_trap_unallocated_columns_being_dealloced)
$__internal_2_$__cuda_sm10x_tcgen05_guardrail_trap_unallocated_columns_being_dealloced:
[----:B------:R-:W-:Y:S05]  /*a040*/  BPT.TRAP 0x1 ;  /* 0x000000040000795c */ /* 0x000fea0000300000 */
[----:B------:R-:W-:-:S04]  /*a050*/  HFMA2 R3, -RZ, RZ, 0, 0 ;  /* 0x00000000ff037431 */ /* 0x000fc800000001ff */
[----:B------:R-:W-:Y:S05]  /*a060*/  RET.REL.NODEC R2 `(_ZN7cutlass13device_kernelINS_4gemm6kernel13GemmUniversalIN4cute5tupleIJiiiiEEENS1_10collective13CollectiveMmaINS1_35MainloopSm100TmaUmmaWarpSpecializedILi17ELi2ELi4ENS5_IJNS4_1CILi1EEENSA_ILi8EEESB_EEEEENS5_IJNSA_ILi64EEENSA_ILi128EEENSA_ILi32EEEEEENS_6half_tENS5_IJlSB_lEEESJ_SK_NS4_8TiledMMAINS4_8MMA_AtomIJNS4_20SM100_MMA_F16BF16_SSISJ_SJ_fLi64ELi128ELNS4_4UMMA5MajorE0ELSP_0ELNSO_7ScaleInE0ELSQ_0EEEEEENS4_6LayoutINS5_IJSB_SB_SB_EEENS5_IJNSA_ILi0EEESV_SV_EEEEENS5_IJNS4_10UnderscoreESY_SY_EEEEENS4_23SM90_TMA_LOAD_MULTICASTENS4_14ComposedLayoutINS4_7SwizzleILi2ELi4ELi3EEENS4_18smem_ptr_flag_bitsILi16EEENST_INS5_IJSC_SH_EEENS5_IJSH_SB_EEEEEEEvNS4_8identityENS4_13SM90_TMA_LOADES1A_vS1B_EENS_8epilogue10collective18CollectiveEpilogueINS1E_23Sm100TmaWarpSpecializedILi4ELi2ELi16ELb1ELb0EEEJSI_NS5_IJNST_ISF_SB_EENST_ISH_SB_EEEEESJ_SK_SJ_SK_NS1E_6fusion15FusionCallbacksIS1I_NS1M_17LinearCombinationISJ_fSJ_fLNS_15FloatRoundStyleE2EEESI_S1L_JEEENS4_5SM1004TMEM4LOAD26SM100_TMEM_LOAD_16dp256b4xES1C_S1A_NS4_17SM75_U32x4_LDSM_NENS4_14SM90_TMA_STOREES1A_NS4_17SM90_U32x4_STSM_NENS4_39AutoVectorizingCopyWithAssumedAlignmentILi128EEEEEEvvEEEEvNT_6ParamsE) ;  /* 0xffffff5c02e47950 */ /* 0x000fea0003c3ffff */
.L_x_222:
[----:B------:R-:W-:-:S00]  /*a070*/  BRA `(.L_x_222) ;  /* 0xfffffffc00fc7947 */ /* 0x000fc0000383ffff */
[----:B------:R-:W-:-:S00]  /*a080*/  NOP ;  /* 0x0000000000007918 */ /* 0x000fc00000000000 */
[----:B------:R-:W-:-:S00]  /*a090*/  NOP ;  /* 0x0000000000007918 */ /* 0x000fc00000000000 */
[----:B------:R-:W-:-:S00]  /*a0a0*/  NOP ;  /* 0x0000000000007918 */ /* 0x000fc00000000000 */
[----:B------:R-:W-:-:S00]  /*a0b0*/  NOP ;  /* 0x0000000000007918 */ /* 0x000fc00000000000 */
[----:B------:R-:W-:-:S00]  /*a0c0*/  NOP ;  /* 0x0000000000007918 */ /* 0x000fc00000000000 */
[----:B------:R-:W-:-:S00]  /*a0d0*/  NOP ;  /* 0x0000000000007918 */ /* 0x000fc00000000000 */
[----:B------:R-:W-:-:S00]  /*a0e0*/  NOP ;  /* 0x0000000000007918 */ /* 0x000fc00000000000 */
[----:B------:R-:W-:-:S00]  /*a0f0*/  NOP ;  /* 0x0000000000007918 */ /* 0x000fc00000000000 */
.L_x_223:


//--------------------- .nv.global.init           --------------------------
	.section	.nv.global.init,"aw",@progbits
.nv.global.init:
	.type		$str$27,@object
	.size		$str$27,($str$28 - $str$27)
$str$27:
        /*0000*/ 	.byte	0x28, 0x61, 0x64, 0x64, 0x72, 0x65, 0x73, 0x73, 0x20, 0x26, 0x20, 0x6d, 0x61, 0x73, 0x6b, 0x29
        /*0010*/ 	.byte	0x20, 0x3d, 0x3d, 0x20, 0x30, 0x00
	.type		$str$28,@object
	.size		$str$28,($str$26 - $str$28)
$str$28:
        /*0016*/ 	.byte	0x2f, 0x74, 0x6d, 0x70, 0x2f, 0x63, 0x75, 0x74, 0x6c, 0x61, 0x73, 0x73, 0x5f, 0x73, 0x77, 0x65
        /*0026*/ 	.byte	0x65, 0x70, 0x5f, 0x73, 0x72, 0x63, 0x2f, 0x69, 0x6e, 0x63, 0x6c, 0x75, 0x64, 0x65, 0x2f, 0x63
        /*0036*/ 	.byte	0x75, 0x74, 0x65, 0x2f, 0x70, 0x6f, 0x69, 0x6e, 0x74, 0x65, 0x72, 0x5f, 0x66, 0x6c, 0x61, 0x67
        /*0046*/ 	.byte	0x67, 0x65, 0x64, 0x2e, 0x68, 0x70, 0x70, 0x00
	.type		$str$26,@object
	.size		$str$26,($str$25 - $str$26)
$str$26:
        /*004e*/ 	.byte	0x2f, 0x74, 0x6d, 0x70, 0x2f, 0x63, 0x75, 0x74, 0x6c, 0x61, 0x73, 0x73, 0x5f, 0x73, 0x77, 0x65
        /*005e*/ 	.byte	0x65, 0x70, 0x5f, 0x73, 0x72, 0x63, 0x2f, 0x69, 0x6e, 0x63, 0x6c, 0x75, 0x64, 0x65, 0x2f, 0x63
        /*006e*/ 	.byte	0x75, 0x74, 0x65, 0x2f, 0x61, 0x74, 0x6f, 0x6d, 0x2f, 0x63, 0x6f, 0x70, 0x79, 0x5f, 0x74, 0x72
        /*007e*/ 	.byte	0x61, 0x69, 0x74, 0x73, 0x5f, 0x73, 0x6d, 0x31, 0x30, 0x30, 0x2e, 0x68, 0x70, 0x70, 0x00
	.type		$str$25,@object
	.size		$str$25,(__unnamed_1 - $str$25)
$str$25:
        /*008d*/ 	.byte	0x28, 0x28, 0x75, 0x69, 0x6e, 0x74, 0x33, 0x32, 0x5f, 0x74, 0x28, 0x74, 0x68, 0x72, 0x65, 0x61
        /*009d*/ 	.byte	0x64, 0x49, 0x64, 0x78, 0x2e, 0x78, 0x29, 0x20, 0x2f, 0x20, 0x33, 0x32, 0x29, 0x20, 0x25, 0x20
        /*00ad*/ 	.byte	0x34, 0x29, 0x20, 0x3d, 0x3d, 0x20, 0x28, 0x28, 0x28, 0x74, 0x6d, 0x65, 0x6d, 0x5f, 0x61, 0x64
        /*00bd*/ 	.byte	0x64, 0x72, 0x20, 0x3e, 0x3e, 0x20, 0x31, 0x36, 0x29, 0x20, 0x2f, 0x20, 0x33, 0x32, 0x29, 0x20
        /*00cd*/ 	.byte	0x25, 0x20, 0x34, 0x29, 0x00
	.type		__unnamed_1,@object
	.size		__unnamed_1,(__unnamed_2 - __unnamed_1)
__unnamed_1:
        /*00d2*/ 	.byte	0x61, 0x75, 0x74, 0x6f, 0x20, 0x63, 0x75, 0x74, 0x65, 0x3a, 0x3a, 0x61, 0x73, 0x5f, 0x70, 0x6f
        /* <DEDUP_REMOVED lines=24> */
        /*0262*/ 	.byte	0x3e, 0x3e, 0x3e, 0x5d, 0x00
	.type		__unnamed_2,@object
	.size		__unnamed_2,(.L_2 - __unnamed_2)
__unnamed_2:
        /* <DEDUP_REMOVED lines=46> */
.L_2:


//--------------------- .nv.shared._ZN7cutlass13device_kernelINS_4gemm6kernel13GemmUniversalIN4cute5tupleIJiiiiEEENS1_10collective13CollectiveMmaINS1_35MainloopSm100TmaUmmaWarpSpecializedILi17ELi2ELi4ENS5_IJNS4_1CILi1EEENSA_ILi8EEESB_EEEEENS5_IJNSA_ILi64EEENSA_ILi128EEENSA_ILi32EEEEEENS_6half_tENS5_IJlSB_lEEESJ_SK_NS4_8TiledMMAINS4_8MMA_AtomIJNS4_20SM100_MMA_F16BF16_SSISJ_SJ_fLi64ELi128ELNS4_4UMMA5MajorE0ELSP_0ELNSO_7ScaleInE0ELSQ_0EEEEEENS4_6LayoutINS5_IJSB_SB_SB_EEENS5_IJNSA_ILi0EEESV_SV_EEEEENS5_IJNS4_10UnderscoreESY_SY_EEEEENS4_23SM90_TMA_LOAD_MULTICASTENS4_14ComposedLayoutINS4_7SwizzleILi2ELi4ELi3EEENS4_18smem_ptr_flag_bitsILi16EEENST_INS5_IJSC_SH_EEENS5_IJSH_SB_EEEEEEEvNS4_8identityENS4_13SM90_TMA_LOADES1A_vS1B_EENS_8epilogue10collective18CollectiveEpilogueINS1E_23Sm100TmaWarpSpecializedILi4ELi2ELi16ELb1ELb0EEEJSI_NS5_IJNST_ISF_SB_EENST_ISH_SB_EEEEESJ_SK_SJ_SK_NS1E_6fusion15FusionCallbacksIS1I_NS1M_17LinearCombinationISJ_fSJ_fLNS_15FloatRoundStyleE2EEESI_S1L_JEEENS4_5SM1004TMEM4LOAD26SM100_TMEM_LOAD_16dp256b4xES1C_S1A_NS4_17SM75_U32x4_LDSM_NENS4_14SM90_TMA_STOREES1A_NS4_17SM90_U32x4_STSM_NENS4_39AutoVectorizingCopyWithAssumedAlignmentILi128EEEEEEvvEEEEvNT_6ParamsE --------------------------
	.section	.nv.shared._ZN7cutlass13device_kernelINS_4gemm6kernel13GemmUniversalIN4cute5tupleIJiiiiEEENS1_10collective13CollectiveMmaINS1_35MainloopSm100TmaUmmaWarpSpecializedILi17ELi2ELi4ENS5_IJNS4_1CILi1EEENSA_ILi8EEESB_EEEEENS5_IJNSA_ILi64EEENSA_ILi128EEENSA_ILi32EEEEEENS_6half_tENS5_IJlSB_lEEESJ_SK_NS4_8TiledMMAINS4_8MMA_AtomIJNS4_20SM100_MMA_F16BF16_SSISJ_SJ_fLi64ELi128ELNS4_4UMMA5MajorE0ELSP_0ELNSO_7ScaleInE0ELSQ_0EEEEEENS4_6LayoutINS5_IJSB_SB_SB_EEENS5_IJNSA_ILi0EEESV_SV_EEEEENS5_IJNS4_10UnderscoreESY_SY_EEEEENS4_23SM90_TMA_LOAD_MULTICASTENS4_14ComposedLayoutINS4_7SwizzleILi2ELi4ELi3EEENS4_18smem_ptr_flag_bitsILi16EEENST_INS5_IJSC_SH_EEENS5_IJSH_SB_EEEEEEEvNS4_8identityENS4_13SM90_TMA_LOADES1A_vS1B_EENS_8epilogue10collective18CollectiveEpilogueINS1E_23Sm100TmaWarpSpecializedILi4ELi2ELi16ELb1ELb0EEEJSI_NS5_IJNST_ISF_SB_EENST_ISH_SB_EEEEESJ_SK_SJ_SK_NS1E_6fusion15FusionCallbacksIS1I_NS1M_17LinearCombinationISJ_fSJ_fLNS_15FloatRoundStyleE2EEESI_S1L_JEEENS4_5SM1004TMEM4LOAD26SM100_TMEM_LOAD_16dp256b4xES1C_S1A_NS4_17SM75_U32x4_LDSM_NENS4_14SM90_TMA_STOREES1A_NS4_17SM90_U32x4_STSM_NENS4_39AutoVectorizingCopyWithAssumedAlignmentILi128EEEEEEvvEEEEvNT_6ParamsE,"aw",@nobits
	.sectionflags	@""
	.align	16
	.zero		1024


//--------------------- .nv.shared.reserved.0     --------------------------
	.section	.nv.shared.reserved.0,"aw",@nobits
	.weak		__nv_reservedSMEM_offset_0_alias
	.size		__nv_reservedSMEM_offset_0_alias, 0, 64
	.other		__nv_reservedSMEM_offset_0_alias,@"STO_CUDA_RESERVED_SHARED STV_DEFAULT"
__nv_reservedSMEM_offset_0_alias:
	.zero		0
.nv.shared.reserved.0:
	.zero		64
	.weak		__nv_reservedSMEM_tcgen05_partition
	.type		__nv_reservedSMEM_tcgen05_partition,@object
	.size		__nv_reservedSMEM_tcgen05_partition,(.L_0 - __nv_reservedSMEM_tcgen05_partition)
__nv_reservedSMEM_tcgen05_partition:
	.zero		32
.L_0:


//--------------------- .nv.global                --------------------------
	.section	.nv.global,"aw",@nobits
.nv.global:
	.type		_ZN40_INTERNAL_7222b6b0_4_k_cu_6f195eb2_249864cute1_E,@object
	.size		_ZN40_INTERNAL_7222b6b0_4_k_cu_6f195eb2_249864cute1_E,(_ZN40_INTERNAL_7222b6b0_4_k_cu_6f195eb2_249864cuda3std3__45__cpo6cbeginE - _ZN40_INTERNAL_7222b6b0_4_k_cu_6f195eb2_249864cute1_E)
_ZN40_INTERNAL_7222b6b0_4_k_cu_6f195eb2_249864cute1_E:
	.zero		1
	.type		_ZN40_INTERNAL_7222b6b0_4_k_cu_6f195eb2_249864cuda3std3__45__cpo6cbeginE,@object
	.size		_ZN40_INTERNAL_7222b6b0_4_k_cu_6f195eb2_249864cuda3std3__45__cpo6cbeginE,(_ZN40_INTERNAL_7222b6b0_4_k_cu_6f195eb2_249864cuda3std3__48in_placeE - _ZN40_INTERNAL_7222b6b0_4_k_cu_6f195eb2_249864cuda3std3__45__cpo6cbeginE)
_ZN40_INTERNAL_7222b6b0_4_k_cu_6f195eb2_249864cuda3std3__45__cpo6cbeginE:
	.zero		1
	.type		_ZN40_INTERNAL_7222b6b0_4_k_cu_6f195eb2_249864cuda3std3__48in_placeE,@object
	.size		_ZN40_INTERNAL_7222b6b0_4_k_cu_6f195eb2_249864cuda3std3__48in_placeE,(_ZN40_INTERNAL_7222b6b0_4_k_cu_6f195eb2_249864cuda3std6ranges3__45__cpo9iter_moveE - _ZN40_INTERNAL_7222b6b0_4_k_cu_6f195eb2_249864cuda3std3__48in_placeE)
_ZN40_INTERNAL_7222b6b0_4_k_cu_6f195eb2_249864cuda3std3__48in_placeE:
	.zero		1
	.type		_ZN40_INTERNAL_7222b6b0_4_k_cu_6f195eb2_249864cuda3std6ranges3__45__cpo9iter_moveE,@object
	.size		_ZN40_INTERNAL_7222b6b0_4_k_cu_6f195eb2_249864cuda3std6ranges3__45__cpo9iter_moveE,(_ZN40_INTERNAL_7222b6b0_4_k_cu_6f195eb2_249864cuda3std3__45__cpo5beginE - _ZN40_INTERNAL_7222b6b0_4_k_cu_6f195eb2_249864cuda3std6ranges3__45__cpo9iter_moveE)
_ZN40_INTERNAL_7222b6b0_4_k_cu_6f195eb2_249864cuda3std6ranges3__45__cpo9iter_moveE:
	.zero		1
	.type		_ZN40_INTERNAL_7222b6b0_4_k_cu_6f195eb2_249864cuda3std3__45__cpo5beginE,@object
	.size		_ZN40_INTERNAL_7222b6b0_4_k_cu_6f195eb2_249864cuda3std3__45__cpo5beginE,(_ZN40_INTERNAL_7222b6b0_4_k_cu_6f195eb2_249864cuda3std3__442_GLOBAL__N__7222b6b0_4_k_cu_6f195eb2_249866ignoreE - _ZN40_INTERNAL_7222b6b0_4_k_cu_6f195eb2_249864cuda3std3__45__cpo5beginE)
_ZN40_INTERNAL_7222b6b0_4_k_cu_6f195eb2_249864cuda3std3__45__cpo5beginE:
	.zero		1
	.type		_ZN40_INTERNAL_7222b6b0_4_k_cu_6f195eb2_249864cuda3std3__442_GLOBAL__N__7222b6b0_4_k_cu_6f195eb2_249866ignoreE,@object
	.size		_ZN40_INTERNAL_7222b6b0_4_k_cu_6f195eb2_249864cuda3std3__442_GLOBAL__N__7222b6b0_4_k_cu_6f195eb2_249866ignoreE,(_ZN40_INTERNAL_7222b6b0_4_k_cu_6f195eb2_249864cute7productE - _ZN40_INTERNAL_7222b6b0_4_k_cu_6f195eb2_249864cuda3std3__442_GLOBAL__N__7222b6b0_4_k_cu_6f195eb2_249866ignoreE)
_ZN40_INTERNAL_7222b6b0_4_k_cu_6f195eb2_249864cuda3std3__442_GLOBAL__N__7222b6b0_4_k_cu_6f195eb2_249866ignoreE:
	.zero		1
	.type		_ZN40_INTERNAL_7222b6b0_4_k_cu_6f195eb2_249864cute7productE,@object
	.size		_ZN40_INTERNAL_7222b6b0_4_k_cu_6f195eb2_249864cute7productE,(_ZN40_INTERNAL_7222b6b0_4_k_cu_6f195eb2_249864cuda3std3__45__cpo3endE - _ZN40_INTERNAL_7222b6b0_4_k_cu_6f195eb2_249864cute7productE)
_ZN40_INTERNAL_7222b6b0_4_k_cu_6f195eb2_249864cute7productE:
	.zero		1
	.type		_ZN40_INTERNAL_7222b6b0_4_k_cu_6f195eb2_249864cuda3std3__45__cpo3endE,@object
	.size		_ZN40_INTERNAL_7222b6b0_4_k_cu_6f195eb2_249864cuda3std3__45__cpo3endE,(_ZN40_INTERNAL_7222b6b0_4_k_cu_6f195eb2_249864cuda3std3__419piecewise_constructE - _ZN40_INTERNAL_7222b6b0_4_k_cu_6f195eb2_249864cuda3std3__45__cpo3endE)
_ZN40_INTERNAL_7222b6b0_4_k_cu_6f195eb2_249864cuda3std3__45__cpo3endE:
	.zero		1
	.type		_ZN40_INTERNAL_7222b6b0_4_k_cu_6f195eb2_249864cuda3std3__419piecewise_constructE,@object
	.size		_ZN40_INTERNAL_7222b6b0_4_k_cu_6f195eb2_249864cuda3std3__419piecewise_constructE,(_ZN40_INTERNAL_7222b6b0_4_k_cu_6f195eb2_249864cuda3std3__45__cpo4cendE - _ZN40_INTERNAL_7222b6b0_4_k_cu_6f195eb2_249864cuda3std3__419piecewise_constructE)
_ZN40_INTERNAL_7222b6b0_4_k_cu_6f195eb2_249864cuda3std3__419piecewise_constructE:
	.zero		1
	.type		_ZN40_INTERNAL_7222b6b0_4_k_cu_6f195eb2_249864cuda3std3__45__cpo4cendE,@object
	.size		_ZN40_INTERNAL_7222b6b0_4_k_cu_6f195eb2_249864cuda3std3__45__cpo4cendE,(_ZN40_INTERNAL_7222b6b0_4_k_cu_6f195eb2_249864cuda3std6ranges3__45__cpo4swapE - _ZN40_INTERNAL_7222b6b0_4_k_cu_6f195eb2_249864cuda3std3__45__cpo4cendE)
_ZN40_INTERNAL_7222b6b0_4_k_cu_6f195eb2_249864cuda3std3__45__cpo4cendE:
	.zero		1
	.type		_ZN40_INTERNAL_7222b6b0_4_k_cu_6f195eb2_249864cuda3std6ranges3__45__cpo4swapE,@object
	.size		_ZN40_INTERNAL_7222b6b0_4_k_cu_6f195eb2_249864cuda3std6ranges3__45__cpo4swapE,(.L_10 - _ZN40_INTERNAL_7222b6b0_4_k_cu_6f195eb2_249864cuda3std6ranges3__45__cpo4swapE)
_ZN40_INTERNAL_7222b6b0_4_k_cu_6f195eb2_249864cuda3std6ranges3__45__cpo4swapE:
	.zero		1
.L_10:


//--------------------- .nv.constant0._ZN7cutlass13device_kernelINS_4gemm6kernel13GemmUniversalIN4cute5tupleIJiiiiEEENS1_10collective13CollectiveMmaINS1_35MainloopSm100TmaUmmaWarpSpecializedILi17ELi2ELi4ENS5_IJNS4_1CILi1EEENSA_ILi8EEESB_EEEEENS5_IJNSA_ILi64EEENSA_ILi128EEENSA_ILi32EEEEEENS_6half_tENS5_IJlSB_lEEESJ_SK_NS4_8TiledMMAINS4_8MMA_AtomIJNS4_20SM100_MMA_F16BF16_SSISJ_SJ_fLi64ELi128ELNS4_4UMMA5MajorE0ELSP_0ELNSO_7ScaleInE0ELSQ_0EEEEEENS4_6LayoutINS5_IJSB_SB_SB_EEENS5_IJNSA_ILi0EEESV_SV_EEEEENS5_IJNS4_10UnderscoreESY_SY_EEEEENS4_23SM90_TMA_LOAD_MULTICASTENS4_14ComposedLayoutINS4_7SwizzleILi2ELi4ELi3EEENS4_18smem_ptr_flag_bitsILi16EEENST_INS5_IJSC_SH_EEENS5_IJSH_SB_EEEEEEEvNS4_8identityENS4_13SM90_TMA_LOADES1A_vS1B_EENS_8epilogue10collective18CollectiveEpilogueINS1E_23Sm100TmaWarpSpecializedILi4ELi2ELi16ELb1ELb0EEEJSI_NS5_IJNST_ISF_SB_EENST_ISH_SB_EEEEESJ_SK_SJ_SK_NS1E_6fusion15FusionCallbacksIS1I_NS1M_17LinearCombinationISJ_fSJ_fLNS_15FloatRoundStyleE2EEESI_S1L_JEEENS4_5SM1004TMEM4LOAD26SM100_TMEM_LOAD_16dp256b4xES1C_S1A_NS4_17SM75_U32x4_LDSM_NENS4_14SM90_TMA_STOREES1A_NS4_17SM90_U32x4_STSM_NENS4_39AutoVectorizingCopyWithAssumedAlignmentILi128EEEEEEvvEEEEvNT_6ParamsE --------------------------
	.section	.nv.constant0._ZN7cutlass13device_kernelINS_4gemm6kernel13GemmUniversalIN4cute5tupleIJiiiiEEENS1_10collective13CollectiveMmaINS1_35MainloopSm100TmaUmmaWarpSpecializedILi17ELi2ELi4ENS5_IJNS4_1CILi1EEENSA_ILi8EEESB_EEEEENS5_IJNSA_ILi64EEENSA_ILi128EEENSA_ILi32EEEEEENS_6half_tENS5_IJlSB_lEEESJ_SK_NS4_8TiledMMAINS4_8MMA_AtomIJNS4_20SM100_MMA_F16BF16_SSISJ_SJ_fLi64ELi128ELNS4_4UMMA5MajorE0ELSP_0ELNSO_7ScaleInE0ELSQ_0EEEEEENS4_6LayoutINS5_IJSB_SB_SB_EEENS5_IJNSA_ILi0EEESV_SV_EEEEENS5_IJNS4_10UnderscoreESY_SY_EEEEENS4_23SM90_TMA_LOAD_MULTICASTENS4_14ComposedLayoutINS4_7SwizzleILi2ELi4ELi3EEENS4_18smem_ptr_flag_bitsILi16EEENST_INS5_IJSC_SH_EEENS5_IJSH_SB_EEEEEEEvNS4_8identityENS4_13SM90_TMA_LOADES1A_vS1B_EENS_8epilogue10collective18CollectiveEpilogueINS1E_23Sm100TmaWarpSpecializedILi4ELi2ELi16ELb1ELb0EEEJSI_NS5_IJNST_ISF_SB_EENST_ISH_SB_EEEEESJ_SK_SJ_SK_NS1E_6fusion15FusionCallbacksIS1I_NS1M_17LinearCombinationISJ_fSJ_fLNS_15FloatRoundStyleE2EEESI_S1L_JEEENS4_5SM1004TMEM4LOAD26SM100_TMEM_LOAD_16dp256b4xES1C_S1A_NS4_17SM75_U32x4_LDSM_NENS4_14SM90_TMA_STOREES1A_NS4_17SM90_U32x4_STSM_NENS4_39AutoVectorizingCopyWithAssumedAlignmentILi128EEEEEEvvEEEEvNT_6ParamsE,"a",@progbits
	.sectionflags	@""
	.align	4
.nv.constant0._ZN7cutlass13device_kernelINS_4gemm6kernel13GemmUniversalIN4cute5tupleIJiiiiEEENS1_10collective13CollectiveMmaINS1_35MainloopSm100TmaUmmaWarpSpecializedILi17ELi2ELi4ENS5_IJNS4_1CILi1EEENSA_ILi8EEESB_EEEEENS5_IJNSA_ILi64EEENSA_ILi128EEENSA_ILi32EEEEEENS_6half_tENS5_IJlSB_lEEESJ_SK_NS4_8TiledMMAINS4_8MMA_AtomIJNS4_20SM100_MMA_F16BF16_SSISJ_SJ_fLi64ELi128ELNS4_4UMMA5MajorE0ELSP_0ELNSO_7ScaleInE0ELSQ_0EEEEEENS4_6LayoutINS5_IJSB_SB_SB_EEENS5_IJNSA_ILi0EEESV_SV_EEEEENS5_IJNS4_10UnderscoreESY_SY_EEEEENS4_23SM90_TMA_LOAD_MULTICASTENS4_14ComposedLayoutINS4_7SwizzleILi2ELi4ELi3EEENS4_18smem_ptr_flag_bitsILi16EEENST_INS5_IJSC_SH_EEENS5_IJSH_SB_EEEEEEEvNS4_8identityENS4_13SM90_TMA_LOADES1A_vS1B_EENS_8epilogue10collective18CollectiveEpilogueINS1E_23Sm100TmaWarpSpecializedILi4ELi2ELi16ELb1ELb0EEEJSI_NS5_IJNST_ISF_SB_EENST_ISH_SB_EEEEESJ_SK_SJ_SK_NS1E_6fusion15FusionCallbacksIS1I_NS1M_17LinearCombinationISJ_fSJ_fLNS_15FloatRoundStyleE2EEESI_S1L_JEEENS4_5SM1004TMEM4LOAD26SM100_TMEM_LOAD_16dp256b4xES1C_S1A_NS4_17SM75_U32x4_LDSM_NENS4_14SM90_TMA_STOREES1A_NS4_17SM90_U32x4_STSM_NENS4_39AutoVectorizingCopyWithAssumedAlignmentILi128EEEEEEvvEEEEvNT_6ParamsE:
	.zero		2944


//--------------------- SYMBOLS --------------------------

	.type		.nv.reservedSmem.offset0,@object
	.size		.nv.reservedSmem.offset0,0x4
	.type		.nv.reservedSmem.cap,@object
	.size		.nv.reservedSmem.cap,0x4
	.type		__assertfail,@function
